//
// Generated by NVIDIA NVVM Compiler
//
// Compiler Build ID: CL-36424714
// Cuda compilation tools, release 13.0, V13.0.88
// Based on NVVM 20.0.0
//

.version 9.0
.target sm_100
.address_size 64

	// .globl	range_filter_batch_f32

.visible .entry range_filter_batch_f32(
	.param .u64 .ptr .align 1 range_filter_batch_f32_param_0,
	.param .u64 .ptr .align 1 range_filter_batch_f32_param_1,
	.param .u64 .ptr .align 1 range_filter_batch_f32_param_2,
	.param .u64 .ptr .align 1 range_filter_batch_f32_param_3,
	.param .u64 .ptr .align 1 range_filter_batch_f32_param_4,
	.param .u32 range_filter_batch_f32_param_5,
	.param .u32 range_filter_batch_f32_param_6,
	.param .u32 range_filter_batch_f32_param_7,
	.param .u64 .ptr .align 1 range_filter_batch_f32_param_8,
	.param .u64 .ptr .align 1 range_filter_batch_f32_param_9,
	.param .u64 .ptr .align 1 range_filter_batch_f32_param_10
)
{
	.reg .pred 	%p<93>;
	.reg .b16 	%rs<75>;
	.reg .b32 	%r<135>;
	.reg .b32 	%f<581>;
	.reg .b64 	%rd<122>;

	ld.param.u64 	%rd43, [range_filter_batch_f32_param_0];
	ld.param.u64 	%rd44, [range_filter_batch_f32_param_1];
	ld.param.u64 	%rd45, [range_filter_batch_f32_param_2];
	ld.param.u64 	%rd46, [range_filter_batch_f32_param_3];
	ld.param.u64 	%rd47, [range_filter_batch_f32_param_4];
	ld.param.u32 	%r72, [range_filter_batch_f32_param_5];
	ld.param.u32 	%r73, [range_filter_batch_f32_param_6];
	ld.param.u32 	%r74, [range_filter_batch_f32_param_7];
	ld.param.u64 	%rd48, [range_filter_batch_f32_param_8];
	ld.param.u64 	%rd49, [range_filter_batch_f32_param_9];
	ld.param.u64 	%rd50, [range_filter_batch_f32_param_10];
	cvta.to.global.u64 	%rd1, %rd50;
	cvta.to.global.u64 	%rd2, %rd49;
	cvta.to.global.u64 	%rd3, %rd48;
	cvta.to.global.u64 	%rd4, %rd43;
	cvta.to.global.u64 	%rd5, %rd47;
	cvta.to.global.u64 	%rd6, %rd46;
	cvta.to.global.u64 	%rd7, %rd45;
	cvta.to.global.u64 	%rd8, %rd44;
	mov.u32 	%r75, %nctaid.y;
	setp.lt.u32 	%p9, %r75, 2;
	@%p9 bra 	$L__BB0_48;
	mov.u32 	%r1, %ctaid.y;
	setp.ge.s32 	%p52, %r1, %r73;
	mov.u32 	%r101, %tid.x;
	setp.ne.s32 	%p53, %r101, 0;
	or.pred  	%p54, %p53, %p52;
	@%p54 bra 	$L__BB0_122;
	mul.wide.u32 	%rd88, %r1, 4;
	add.s64 	%rd89, %rd8, %rd88;
	ld.global.nc.f32 	%f1, [%rd89];
	add.s64 	%rd90, %rd7, %rd88;
	ld.global.nc.u32 	%r102, [%rd90];
	add.s64 	%rd9, %rd6, %rd88;
	add.s64 	%rd91, %rd5, %rd88;
	ld.global.nc.u32 	%r3, [%rd91];
	min.s32 	%r103, %r72, %r102;
	setp.lt.s32 	%p55, %r103, 1;
	@%p55 bra 	$L__BB0_122;
	ld.global.nc.u32 	%r4, [%rd9];
	mul.lo.s32 	%r5, %r72, %r1;
	mul.wide.u32 	%rd92, %r5, 4;
	add.s64 	%rd10, %rd3, %rd92;
	add.s64 	%rd11, %rd2, %rd92;
	add.s64 	%rd12, %rd1, %rd92;
	setp.eq.s32 	%p56, %r4, 0;
	max.s32 	%r104, %r102, %r3;
	selp.b32 	%r105, %r102, %r104, %p56;
	add.s32 	%r106, %r105, %r74;
	min.s32 	%r6, %r106, %r72;
	setp.lt.s32 	%p57, %r106, 1;
	@%p57 bra 	$L__BB0_15;
	max.s32 	%r7, %r6, 1;
	and.b32  	%r8, %r7, 7;
	setp.lt.s32 	%p58, %r6, 8;
	mov.b32 	%r120, 0;
	@%p58 bra 	$L__BB0_7;
	and.b32  	%r120, %r7, 2147483640;
	neg.s32 	%r118, %r120;
	add.s64 	%rd94, %rd92, 16;
	add.s64 	%rd118, %rd3, %rd94;
	add.s64 	%rd117, %rd2, %rd94;
	add.s64 	%rd116, %rd1, %rd94;
$L__BB0_6:
	.pragma "nounroll";
	mov.b32 	%r108, 2143289344;
	st.global.u32 	[%rd118+-16], %r108;
	st.global.u32 	[%rd117+-16], %r108;
	st.global.u32 	[%rd116+-16], %r108;
	st.global.u32 	[%rd118+-12], %r108;
	st.global.u32 	[%rd117+-12], %r108;
	st.global.u32 	[%rd116+-12], %r108;
	st.global.u32 	[%rd118+-8], %r108;
	st.global.u32 	[%rd117+-8], %r108;
	st.global.u32 	[%rd116+-8], %r108;
	st.global.u32 	[%rd118+-4], %r108;
	st.global.u32 	[%rd117+-4], %r108;
	st.global.u32 	[%rd116+-4], %r108;
	st.global.u32 	[%rd118], %r108;
	st.global.u32 	[%rd117], %r108;
	st.global.u32 	[%rd116], %r108;
	st.global.u32 	[%rd118+4], %r108;
	st.global.u32 	[%rd117+4], %r108;
	st.global.u32 	[%rd116+4], %r108;
	st.global.u32 	[%rd118+8], %r108;
	st.global.u32 	[%rd117+8], %r108;
	st.global.u32 	[%rd116+8], %r108;
	st.global.u32 	[%rd118+12], %r108;
	st.global.u32 	[%rd117+12], %r108;
	st.global.u32 	[%rd116+12], %r108;
	add.s32 	%r118, %r118, 8;
	add.s64 	%rd118, %rd118, 32;
	add.s64 	%rd117, %rd117, 32;
	add.s64 	%rd116, %rd116, 32;
	setp.ne.s32 	%p59, %r118, 0;
	@%p59 bra 	$L__BB0_6;
$L__BB0_7:
	setp.eq.s32 	%p60, %r8, 0;
	@%p60 bra 	$L__BB0_15;
	and.b32  	%r14, %r7, 3;
	setp.lt.u32 	%p61, %r8, 4;
	@%p61 bra 	$L__BB0_10;
	mul.wide.u32 	%rd95, %r120, 4;
	add.s64 	%rd96, %rd10, %rd95;
	mov.b32 	%r109, 2143289344;
	st.global.u32 	[%rd96], %r109;
	add.s64 	%rd97, %rd11, %rd95;
	st.global.u32 	[%rd97], %r109;
	add.s64 	%rd98, %rd12, %rd95;
	st.global.u32 	[%rd98], %r109;
	st.global.u32 	[%rd96+4], %r109;
	st.global.u32 	[%rd97+4], %r109;
	st.global.u32 	[%rd98+4], %r109;
	st.global.u32 	[%rd96+8], %r109;
	st.global.u32 	[%rd97+8], %r109;
	st.global.u32 	[%rd98+8], %r109;
	st.global.u32 	[%rd96+12], %r109;
	st.global.u32 	[%rd97+12], %r109;
	st.global.u32 	[%rd98+12], %r109;
	add.s32 	%r120, %r120, 4;
$L__BB0_10:
	setp.eq.s32 	%p62, %r14, 0;
	@%p62 bra 	$L__BB0_15;
	setp.eq.s32 	%p63, %r14, 1;
	@%p63 bra 	$L__BB0_13;
	mul.wide.u32 	%rd99, %r120, 4;
	add.s64 	%rd100, %rd10, %rd99;
	mov.b32 	%r110, 2143289344;
	st.global.u32 	[%rd100], %r110;
	add.s64 	%rd101, %rd11, %rd99;
	st.global.u32 	[%rd101], %r110;
	add.s64 	%rd102, %rd12, %rd99;
	st.global.u32 	[%rd102], %r110;
	st.global.u32 	[%rd100+4], %r110;
	st.global.u32 	[%rd101+4], %r110;
	st.global.u32 	[%rd102+4], %r110;
	add.s32 	%r120, %r120, 2;
$L__BB0_13:
	and.b32  	%r111, %r7, 1;
	setp.eq.b32 	%p64, %r111, 1;
	not.pred 	%p65, %p64;
	@%p65 bra 	$L__BB0_15;
	mul.wide.u32 	%rd103, %r120, 4;
	add.s64 	%rd104, %rd10, %rd103;
	mov.b32 	%r112, 2143289344;
	st.global.u32 	[%rd104], %r112;
	add.s64 	%rd105, %rd11, %rd103;
	st.global.u32 	[%rd105], %r112;
	add.s64 	%rd106, %rd12, %rd103;
	st.global.u32 	[%rd106], %r112;
$L__BB0_15:
	add.s32 	%r113, %r72, -1;
	setp.ge.s32 	%p66, %r74, %r113;
	@%p66 bra 	$L__BB0_122;
	setp.eq.s32 	%p67, %r4, 0;
	mul.wide.s32 	%rd107, %r74, 4;
	add.s64 	%rd108, %rd4, %rd107;
	ld.global.nc.f32 	%f498, [%rd108];
	cvt.rn.f32.u32 	%f335, %r102;
	add.f32 	%f336, %f335, 0f3F800000;
	mov.f32 	%f337, 0f40000000;
	div.rn.f32 	%f3, %f337, %f336;
	mov.f32 	%f338, 0f3F800000;
	sub.f32 	%f4, %f338, %f3;
	mov.f32 	%f497, 0f00000000;
	@%p67 bra 	$L__BB0_18;
	cvt.rn.f32.s32 	%f339, %r3;
	add.f32 	%f340, %f339, 0f3F800000;
	mov.f32 	%f341, 0f40000000;
	div.rn.f32 	%f497, %f341, %f340;
$L__BB0_18:
	mov.f32 	%f342, 0f3F800000;
	sub.f32 	%f7, %f342, %f497;
	add.s32 	%r134, %r74, 1;
	setp.ge.s32 	%p68, %r134, %r72;
	@%p68 bra 	$L__BB0_122;
	not.b32 	%r114, %r74;
	add.s32 	%r20, %r72, %r114;
	add.s32 	%r115, %r72, -2;
	setp.eq.s32 	%p70, %r115, %r74;
	mov.f32 	%f526, 0f00000000;
	mov.pred 	%p91, -1;
	mov.pred 	%p92, %p91;
	mov.f32 	%f527, %f498;
	mov.f32 	%f525, %f526;
	mov.f32 	%f523, %f526;
	mov.f32 	%f524, %f526;
	@%p70 bra 	$L__BB0_45;
	add.s32 	%r123, %r74, 2;
	and.b32  	%r116, %r20, -2;
	neg.s32 	%r122, %r116;
	mov.f32 	%f526, 0f00000000;
	mov.b16 	%rs64, 0;
	mov.u16 	%rs63, %rs64;
	mov.f32 	%f527, %f498;
$L__BB0_21:
	add.s32 	%r25, %r123, -1;
	mul.wide.s32 	%rd109, %r25, 4;
	add.s64 	%rd22, %rd4, %rd109;
	ld.global.nc.f32 	%f14, [%rd22];
	sub.f32 	%f345, %f14, %f498;
	abs.f32 	%f15, %f345;
	abs.f32 	%f346, %f15;
	setp.nan.f32 	%p71, %f346, %f346;
	add.s64 	%rd23, %rd10, %rd109;
	add.s64 	%rd24, %rd11, %rd109;
	add.s64 	%rd25, %rd12, %rd109;
	@%p71 bra 	$L__BB0_25;
	and.b16  	%rs41, %rs63, 255;
	setp.ne.s16 	%p73, %rs41, 0;
	@%p73 bra 	$L__BB0_24;
	add.f32 	%f523, %f15, 0f00000000;
	sub.f32 	%f366, %f523, %f15;
	sub.f32 	%f367, %f523, %f366;
	sub.f32 	%f368, %f15, %f367;
	mov.f32 	%f369, 0f00000000;
	sub.f32 	%f370, %f369, %f366;
	add.f32 	%f524, %f370, %f368;
	mov.b16 	%rs63, 1;
	bra.uni 	$L__BB0_26;
$L__BB0_24:
	mul.f32 	%f347, %f3, %f15;
	neg.f32 	%f348, %f347;
	fma.rn.f32 	%f349, %f3, %f15, %f348;
	mul.f32 	%f350, %f4, %f523;
	neg.f32 	%f351, %f350;
	fma.rn.f32 	%f352, %f4, %f523, %f351;
	add.f32 	%f353, %f350, %f347;
	sub.f32 	%f354, %f353, %f347;
	sub.f32 	%f355, %f353, %f354;
	sub.f32 	%f356, %f347, %f355;
	sub.f32 	%f357, %f350, %f354;
	add.f32 	%f358, %f357, %f356;
	add.f32 	%f359, %f352, %f349;
	fma.rn.f32 	%f360, %f4, %f524, %f359;
	add.f32 	%f361, %f360, %f358;
	add.f32 	%f523, %f353, %f361;
	sub.f32 	%f362, %f523, %f353;
	sub.f32 	%f363, %f523, %f362;
	sub.f32 	%f364, %f353, %f363;
	sub.f32 	%f365, %f361, %f362;
	add.f32 	%f524, %f365, %f364;
	mov.b16 	%rs63, 1;
	bra.uni 	$L__BB0_26;
$L__BB0_25:
	and.b16  	%rs40, %rs63, 255;
	setp.eq.s16 	%p72, %rs40, 0;
	mov.b16 	%rs61, 0;
	@%p72 bra 	$L__BB0_32;
$L__BB0_26:
	setp.eq.s32 	%p74, %r4, 0;
	mul.f32 	%f371, %f1, %f524;
	fma.rn.f32 	%f507, %f523, %f1, %f371;
	@%p74 bra 	$L__BB0_30;
	and.b16  	%rs44, %rs64, 255;
	setp.eq.s16 	%p75, %rs44, 0;
	mov.f32 	%f506, 0f00000000;
	@%p75 bra 	$L__BB0_29;
	mul.f32 	%f373, %f497, %f507;
	neg.f32 	%f374, %f373;
	fma.rn.f32 	%f375, %f497, %f507, %f374;
	mul.f32 	%f376, %f7, %f526;
	neg.f32 	%f377, %f376;
	fma.rn.f32 	%f378, %f7, %f526, %f377;
	add.f32 	%f507, %f376, %f373;
	sub.f32 	%f379, %f507, %f373;
	sub.f32 	%f380, %f507, %f379;
	sub.f32 	%f381, %f373, %f380;
	sub.f32 	%f382, %f376, %f379;
	add.f32 	%f383, %f382, %f381;
	add.f32 	%f384, %f378, %f375;
	fma.rn.f32 	%f385, %f7, %f525, %f384;
	add.f32 	%f506, %f385, %f383;
$L__BB0_29:
	add.f32 	%f526, %f506, %f507;
	sub.f32 	%f386, %f526, %f507;
	sub.f32 	%f387, %f526, %f386;
	sub.f32 	%f388, %f507, %f387;
	sub.f32 	%f389, %f506, %f386;
	add.f32 	%f525, %f389, %f388;
	add.f32 	%f507, %f526, %f525;
	mov.b16 	%rs64, 1;
$L__BB0_30:
	sub.f32 	%f390, %f14, %f507;
	add.f32 	%f391, %f14, %f507;
	max.f32 	%f392, %f527, %f390;
	min.f32 	%f527, %f392, %f391;
	setp.lt.s32 	%p76, %r25, %r6;
	mov.u16 	%rs61, %rs63;
	@%p76 bra 	$L__BB0_32;
	st.global.f32 	[%rd23], %f527;
	add.f32 	%f393, %f507, %f527;
	st.global.f32 	[%rd24], %f393;
	sub.f32 	%f394, %f527, %f507;
	st.global.f32 	[%rd25], %f394;
$L__BB0_32:
	ld.global.nc.f32 	%f498, [%rd22+4];
	sub.f32 	%f395, %f498, %f14;
	abs.f32 	%f40, %f395;
	abs.f32 	%f396, %f40;
	setp.num.f32 	%p77, %f396, %f396;
	@%p77 bra 	$L__BB0_34;
	and.b16  	%rs47, %rs61, 255;
	setp.eq.s16 	%p78, %rs47, 0;
	mov.b16 	%rs63, 0;
	@%p78 bra 	$L__BB0_43;
	bra.uni 	$L__BB0_37;
$L__BB0_34:
	and.b16  	%rs48, %rs61, 255;
	setp.eq.s16 	%p79, %rs48, 0;
	@%p79 bra 	$L__BB0_36;
	mul.f32 	%f397, %f3, %f40;
	neg.f32 	%f398, %f397;
	fma.rn.f32 	%f399, %f3, %f40, %f398;
	mul.f32 	%f400, %f4, %f523;
	neg.f32 	%f401, %f400;
	fma.rn.f32 	%f402, %f4, %f523, %f401;
	add.f32 	%f403, %f400, %f397;
	sub.f32 	%f404, %f403, %f397;
	sub.f32 	%f405, %f403, %f404;
	sub.f32 	%f406, %f397, %f405;
	sub.f32 	%f407, %f400, %f404;
	add.f32 	%f408, %f407, %f406;
	add.f32 	%f409, %f402, %f399;
	fma.rn.f32 	%f410, %f4, %f524, %f409;
	add.f32 	%f411, %f410, %f408;
	add.f32 	%f523, %f403, %f411;
	sub.f32 	%f412, %f523, %f403;
	sub.f32 	%f413, %f523, %f412;
	sub.f32 	%f414, %f403, %f413;
	sub.f32 	%f415, %f411, %f412;
	add.f32 	%f524, %f415, %f414;
	mov.b16 	%rs61, 1;
	bra.uni 	$L__BB0_37;
$L__BB0_36:
	add.f32 	%f523, %f40, 0f00000000;
	sub.f32 	%f416, %f523, %f40;
	sub.f32 	%f417, %f523, %f416;
	sub.f32 	%f418, %f40, %f417;
	mov.f32 	%f419, 0f00000000;
	sub.f32 	%f420, %f419, %f416;
	add.f32 	%f524, %f420, %f418;
	mov.b16 	%rs61, 1;
$L__BB0_37:
	setp.eq.s32 	%p80, %r4, 0;
	mul.f32 	%f421, %f1, %f524;
	fma.rn.f32 	%f519, %f523, %f1, %f421;
	@%p80 bra 	$L__BB0_41;
	and.b16  	%rs51, %rs64, 255;
	setp.eq.s16 	%p81, %rs51, 0;
	mov.f32 	%f518, 0f00000000;
	@%p81 bra 	$L__BB0_40;
	mul.f32 	%f423, %f497, %f519;
	neg.f32 	%f424, %f423;
	fma.rn.f32 	%f425, %f497, %f519, %f424;
	mul.f32 	%f426, %f7, %f526;
	neg.f32 	%f427, %f426;
	fma.rn.f32 	%f428, %f7, %f526, %f427;
	add.f32 	%f519, %f426, %f423;
	sub.f32 	%f429, %f519, %f423;
	sub.f32 	%f430, %f519, %f429;
	sub.f32 	%f431, %f423, %f430;
	sub.f32 	%f432, %f426, %f429;
	add.f32 	%f433, %f432, %f431;
	add.f32 	%f434, %f428, %f425;
	fma.rn.f32 	%f435, %f7, %f525, %f434;
	add.f32 	%f518, %f435, %f433;
$L__BB0_40:
	add.f32 	%f526, %f518, %f519;
	sub.f32 	%f436, %f526, %f519;
	sub.f32 	%f437, %f526, %f436;
	sub.f32 	%f438, %f519, %f437;
	sub.f32 	%f439, %f518, %f436;
	add.f32 	%f525, %f439, %f438;
	add.f32 	%f519, %f526, %f525;
	mov.b16 	%rs64, 1;
$L__BB0_41:
	sub.f32 	%f440, %f498, %f519;
	add.f32 	%f441, %f498, %f519;
	max.f32 	%f442, %f527, %f440;
	min.f32 	%f527, %f442, %f441;
	setp.lt.s32 	%p82, %r123, %r6;
	mov.u16 	%rs63, %rs61;
	@%p82 bra 	$L__BB0_43;
	st.global.f32 	[%rd23+4], %f527;
	add.f32 	%f443, %f519, %f527;
	st.global.f32 	[%rd24+4], %f443;
	sub.f32 	%f444, %f527, %f519;
	st.global.f32 	[%rd25+4], %f444;
$L__BB0_43:
	add.s32 	%r123, %r123, 2;
	add.s32 	%r122, %r122, 2;
	setp.eq.s32 	%p83, %r122, 0;
	@%p83 bra 	$L__BB0_44;
	bra.uni 	$L__BB0_21;
$L__BB0_44:
	and.b16  	%rs53, %rs63, 255;
	setp.eq.s16 	%p92, %rs53, 0;
	and.b16  	%rs54, %rs64, 255;
	setp.eq.s16 	%p91, %rs54, 0;
	add.s32 	%r134, %r123, -1;
$L__BB0_45:
	and.b32  	%r117, %r20, 1;
	setp.eq.b32 	%p84, %r117, 1;
	not.pred 	%p85, %p84;
	@%p85 bra 	$L__BB0_122;
	mul.wide.s32 	%rd110, %r134, 4;
	add.s64 	%rd111, %rd4, %rd110;
	ld.global.nc.f32 	%f155, [%rd111];
	sub.f32 	%f445, %f155, %f498;
	abs.f32 	%f156, %f445;
	abs.f32 	%f446, %f156;
	setp.num.f32 	%p86, %f446, %f446;
	@%p86 bra 	$L__BB0_113;
	@%p92 bra 	$L__BB0_122;
	bra.uni 	$L__BB0_116;
$L__BB0_48:
	mov.u32 	%r76, %ctaid.x;
	mov.u32 	%r28, %ntid.x;
	mov.u32 	%r29, %tid.x;
	mad.lo.s32 	%r124, %r76, %r28, %r29;
	setp.ge.s32 	%p10, %r124, %r73;
	@%p10 bra 	$L__BB0_122;
	add.s32 	%r31, %r72, -1;
	mul.wide.s32 	%rd51, %r74, 4;
	add.s64 	%rd26, %rd4, %rd51;
	add.s32 	%r32, %r74, 1;
	and.b32  	%r33, %r29, 31;
	not.b32 	%r34, %r74;
	add.s32 	%r77, %r72, %r34;
	add.s32 	%r35, %r72, -2;
	and.b32  	%r36, %r77, 1;
	and.b32  	%r37, %r77, -2;
	add.s64 	%rd27, %rd2, 16;
	add.s64 	%rd28, %rd1, 16;
	mov.u32 	%r78, %nctaid.x;
	mul.lo.s32 	%r38, %r28, %r78;
$L__BB0_50:
	setp.lt.s32 	%p11, %r124, 0;
	@%p11 bra 	$L__BB0_112;
	cvt.u64.u32 	%rd29, %r124;
	mul.wide.u32 	%rd52, %r124, 4;
	add.s64 	%rd53, %rd8, %rd52;
	ld.global.nc.f32 	%f64, [%rd53];
	add.s64 	%rd54, %rd7, %rd52;
	ld.global.nc.u32 	%r79, [%rd54];
	add.s64 	%rd55, %rd5, %rd52;
	ld.global.nc.u32 	%r41, [%rd55];
	min.s32 	%r80, %r72, %r79;
	setp.lt.s32 	%p12, %r80, 1;
	@%p12 bra 	$L__BB0_112;
	shl.b64 	%rd56, %rd29, 2;
	add.s64 	%rd57, %rd6, %rd56;
	ld.global.nc.u32 	%r42, [%rd57];
	mul.lo.s32 	%r43, %r124, %r72;
	mul.wide.u32 	%rd58, %r43, 4;
	add.s64 	%rd30, %rd3, %rd58;
	add.s64 	%rd31, %rd2, %rd58;
	add.s64 	%rd32, %rd1, %rd58;
	setp.eq.s32 	%p13, %r42, 0;
	max.s32 	%r81, %r79, %r41;
	selp.b32 	%r82, %r79, %r81, %p13;
	add.s32 	%r83, %r82, %r74;
	min.s32 	%r44, %r83, %r72;
	setp.lt.s32 	%p14, %r83, 1;
	@%p14 bra 	$L__BB0_64;
	max.s32 	%r45, %r44, 1;
	and.b32  	%r46, %r45, 7;
	setp.lt.s32 	%p15, %r44, 8;
	mov.b32 	%r127, 0;
	@%p15 bra 	$L__BB0_56;
	and.b32  	%r127, %r45, 2147483640;
	neg.s32 	%r125, %r127;
	mul.wide.u32 	%rd59, %r43, 4;
	add.s64 	%rd60, %rd3, %rd59;
	add.s64 	%rd121, %rd60, 16;
	add.s64 	%rd120, %rd27, %rd59;
	add.s64 	%rd119, %rd28, %rd59;
$L__BB0_55:
	.pragma "nounroll";
	mov.b32 	%r85, 2143289344;
	st.global.u32 	[%rd121+-16], %r85;
	st.global.u32 	[%rd120+-16], %r85;
	st.global.u32 	[%rd119+-16], %r85;
	st.global.u32 	[%rd121+-12], %r85;
	st.global.u32 	[%rd120+-12], %r85;
	st.global.u32 	[%rd119+-12], %r85;
	st.global.u32 	[%rd121+-8], %r85;
	st.global.u32 	[%rd120+-8], %r85;
	st.global.u32 	[%rd119+-8], %r85;
	st.global.u32 	[%rd121+-4], %r85;
	st.global.u32 	[%rd120+-4], %r85;
	st.global.u32 	[%rd119+-4], %r85;
	st.global.u32 	[%rd121], %r85;
	st.global.u32 	[%rd120], %r85;
	st.global.u32 	[%rd119], %r85;
	st.global.u32 	[%rd121+4], %r85;
	st.global.u32 	[%rd120+4], %r85;
	st.global.u32 	[%rd119+4], %r85;
	st.global.u32 	[%rd121+8], %r85;
	st.global.u32 	[%rd120+8], %r85;
	st.global.u32 	[%rd119+8], %r85;
	st.global.u32 	[%rd121+12], %r85;
	st.global.u32 	[%rd120+12], %r85;
	st.global.u32 	[%rd119+12], %r85;
	add.s32 	%r125, %r125, 8;
	add.s64 	%rd121, %rd121, 32;
	add.s64 	%rd120, %rd120, 32;
	add.s64 	%rd119, %rd119, 32;
	setp.ne.s32 	%p16, %r125, 0;
	@%p16 bra 	$L__BB0_55;
$L__BB0_56:
	setp.eq.s32 	%p17, %r46, 0;
	@%p17 bra 	$L__BB0_64;
	and.b32  	%r52, %r45, 3;
	setp.lt.u32 	%p18, %r46, 4;
	@%p18 bra 	$L__BB0_59;
	mul.wide.u32 	%rd61, %r127, 4;
	add.s64 	%rd62, %rd30, %rd61;
	mov.b32 	%r86, 2143289344;
	st.global.u32 	[%rd62], %r86;
	add.s64 	%rd63, %rd31, %rd61;
	st.global.u32 	[%rd63], %r86;
	add.s64 	%rd64, %rd32, %rd61;
	st.global.u32 	[%rd64], %r86;
	st.global.u32 	[%rd62+4], %r86;
	st.global.u32 	[%rd63+4], %r86;
	st.global.u32 	[%rd64+4], %r86;
	st.global.u32 	[%rd62+8], %r86;
	st.global.u32 	[%rd63+8], %r86;
	st.global.u32 	[%rd64+8], %r86;
	st.global.u32 	[%rd62+12], %r86;
	st.global.u32 	[%rd63+12], %r86;
	st.global.u32 	[%rd64+12], %r86;
	add.s32 	%r127, %r127, 4;
$L__BB0_59:
	setp.eq.s32 	%p19, %r52, 0;
	@%p19 bra 	$L__BB0_64;
	setp.eq.s32 	%p20, %r52, 1;
	@%p20 bra 	$L__BB0_62;
	mul.wide.u32 	%rd65, %r127, 4;
	add.s64 	%rd66, %rd30, %rd65;
	mov.b32 	%r87, 2143289344;
	st.global.u32 	[%rd66], %r87;
	add.s64 	%rd67, %rd31, %rd65;
	st.global.u32 	[%rd67], %r87;
	add.s64 	%rd68, %rd32, %rd65;
	st.global.u32 	[%rd68], %r87;
	st.global.u32 	[%rd66+4], %r87;
	st.global.u32 	[%rd67+4], %r87;
	st.global.u32 	[%rd68+4], %r87;
	add.s32 	%r127, %r127, 2;
$L__BB0_62:
	and.b32  	%r88, %r45, 1;
	setp.eq.b32 	%p21, %r88, 1;
	not.pred 	%p22, %p21;
	@%p22 bra 	$L__BB0_64;
	mul.wide.u32 	%rd69, %r127, 4;
	add.s64 	%rd70, %rd30, %rd69;
	mov.b32 	%r89, 2143289344;
	st.global.u32 	[%rd70], %r89;
	add.s64 	%rd71, %rd31, %rd69;
	st.global.u32 	[%rd71], %r89;
	add.s64 	%rd72, %rd32, %rd69;
	st.global.u32 	[%rd72], %r89;
$L__BB0_64:
	setp.ge.s32 	%p23, %r74, %r31;
	@%p23 bra 	$L__BB0_112;
	ld.global.nc.f32 	%f529, [%rd26];
	cvt.rn.f32.u32 	%f172, %r79;
	add.f32 	%f173, %f172, 0f3F800000;
	mov.f32 	%f174, 0f40000000;
	div.rn.f32 	%f66, %f174, %f173;
	mov.f32 	%f175, 0f3F800000;
	sub.f32 	%f67, %f175, %f66;
	mov.f32 	%f528, 0f00000000;
	@%p13 bra 	$L__BB0_67;
	cvt.rn.f32.s32 	%f176, %r41;
	add.f32 	%f177, %f176, 0f3F800000;
	mov.f32 	%f178, 0f40000000;
	div.rn.f32 	%f528, %f178, %f177;
$L__BB0_67:
	setp.ge.s32 	%p25, %r32, %r72;
	mov.f32 	%f179, 0f3F800000;
	sub.f32 	%f70, %f179, %f528;
	@%p25 bra 	$L__BB0_112;
	setp.eq.s32 	%p27, %r35, %r74;
	mov.f32 	%f531, 0f00000000;
	mov.pred 	%p89, -1;
	mov.u32 	%r132, %r32;
	mov.pred 	%p90, %p89;
	mov.f32 	%f530, %f529;
	mov.f32 	%f532, %f531;
	mov.f32 	%f533, %f531;
	mov.f32 	%f534, %f531;
	@%p27 bra 	$L__BB0_98;
	mov.f32 	%f531, 0f00000000;
	mov.b16 	%rs65, 0;
	mov.u32 	%r132, %r32;
	mov.u16 	%rs66, %rs65;
	mov.f32 	%f530, %f529;
$L__BB0_70:
	setp.ne.s32 	%p28, %r33, 0;
	// begin inline asm
	activemask.b32 %r90;
	// end inline asm
	mul.wide.s32 	%rd73, %r132, 4;
	add.s64 	%rd42, %rd4, %rd73;
	mov.b32 	%r130, 0;
	@%p28 bra 	$L__BB0_72;
	ld.global.nc.u32 	%r130, [%rd42];
$L__BB0_72:
	shfl.sync.idx.b32	%r92|%p29, %r130, 0, 31, %r90;
	mov.b32 	%f77, %r92;
	sub.f32 	%f182, %f77, %f529;
	abs.f32 	%f78, %f182;
	abs.f32 	%f183, %f78;
	setp.nan.f32 	%p30, %f183, %f183;
	@%p30 bra 	$L__BB0_76;
	and.b16  	%rs24, %rs66, 255;
	setp.ne.s16 	%p32, %rs24, 0;
	@%p32 bra 	$L__BB0_75;
	add.f32 	%f532, %f78, 0f00000000;
	sub.f32 	%f203, %f532, %f78;
	sub.f32 	%f204, %f532, %f203;
	sub.f32 	%f205, %f78, %f204;
	mov.f32 	%f206, 0f00000000;
	sub.f32 	%f207, %f206, %f203;
	add.f32 	%f531, %f207, %f205;
	mov.b16 	%rs66, 1;
	bra.uni 	$L__BB0_77;
$L__BB0_75:
	mul.f32 	%f184, %f66, %f78;
	neg.f32 	%f185, %f184;
	fma.rn.f32 	%f186, %f66, %f78, %f185;
	mul.f32 	%f187, %f67, %f532;
	neg.f32 	%f188, %f187;
	fma.rn.f32 	%f189, %f67, %f532, %f188;
	add.f32 	%f190, %f187, %f184;
	sub.f32 	%f191, %f190, %f184;
	sub.f32 	%f192, %f190, %f191;
	sub.f32 	%f193, %f184, %f192;
	sub.f32 	%f194, %f187, %f191;
	add.f32 	%f195, %f194, %f193;
	add.f32 	%f196, %f189, %f186;
	fma.rn.f32 	%f197, %f67, %f531, %f196;
	add.f32 	%f198, %f197, %f195;
	add.f32 	%f532, %f190, %f198;
	sub.f32 	%f199, %f532, %f190;
	sub.f32 	%f200, %f532, %f199;
	sub.f32 	%f201, %f190, %f200;
	sub.f32 	%f202, %f198, %f199;
	add.f32 	%f531, %f202, %f201;
	mov.b16 	%rs66, 1;
	bra.uni 	$L__BB0_77;
$L__BB0_76:
	and.b16  	%rs23, %rs66, 255;
	setp.eq.s16 	%p31, %rs23, 0;
	mov.b16 	%rs71, 0;
	@%p31 bra 	$L__BB0_83;
$L__BB0_77:
	mul.f32 	%f208, %f64, %f531;
	fma.rn.f32 	%f538, %f532, %f64, %f208;
	@%p13 bra 	$L__BB0_81;
	and.b16  	%rs27, %rs65, 255;
	setp.eq.s16 	%p34, %rs27, 0;
	mov.f32 	%f537, 0f00000000;
	@%p34 bra 	$L__BB0_80;
	mul.f32 	%f210, %f528, %f538;
	neg.f32 	%f211, %f210;
	fma.rn.f32 	%f212, %f528, %f538, %f211;
	mul.f32 	%f213, %f70, %f534;
	neg.f32 	%f214, %f213;
	fma.rn.f32 	%f215, %f70, %f534, %f214;
	add.f32 	%f538, %f213, %f210;
	sub.f32 	%f216, %f538, %f210;
	sub.f32 	%f217, %f538, %f216;
	sub.f32 	%f218, %f210, %f217;
	sub.f32 	%f219, %f213, %f216;
	add.f32 	%f220, %f219, %f218;
	add.f32 	%f221, %f215, %f212;
	fma.rn.f32 	%f222, %f70, %f533, %f221;
	add.f32 	%f537, %f222, %f220;
$L__BB0_80:
	add.f32 	%f534, %f537, %f538;
	sub.f32 	%f223, %f534, %f538;
	sub.f32 	%f224, %f534, %f223;
	sub.f32 	%f225, %f538, %f224;
	sub.f32 	%f226, %f537, %f223;
	add.f32 	%f533, %f226, %f225;
	add.f32 	%f538, %f534, %f533;
	mov.b16 	%rs65, 1;
$L__BB0_81:
	sub.f32 	%f227, %f77, %f538;
	add.f32 	%f228, %f538, %f77;
	max.f32 	%f229, %f530, %f227;
	min.f32 	%f530, %f229, %f228;
	setp.lt.s32 	%p35, %r132, %r44;
	mov.u16 	%rs71, %rs66;
	@%p35 bra 	$L__BB0_83;
	mul.wide.s32 	%rd74, %r132, 4;
	add.s64 	%rd75, %rd30, %rd74;
	st.global.f32 	[%rd75], %f530;
	add.f32 	%f230, %f538, %f530;
	add.s64 	%rd76, %rd31, %rd74;
	st.global.f32 	[%rd76], %f230;
	sub.f32 	%f231, %f530, %f538;
	add.s64 	%rd77, %rd32, %rd74;
	st.global.f32 	[%rd77], %f231;
$L__BB0_83:
	mov.b32 	%r131, 0;
	// begin inline asm
	activemask.b32 %r93;
	// end inline asm
	@%p28 bra 	$L__BB0_85;
	ld.global.nc.u32 	%r131, [%rd42+4];
$L__BB0_85:
	shfl.sync.idx.b32	%r95|%p37, %r131, 0, 31, %r93;
	mov.b32 	%f529, %r95;
	sub.f32 	%f232, %f529, %f77;
	abs.f32 	%f103, %f232;
	abs.f32 	%f233, %f103;
	setp.num.f32 	%p38, %f233, %f233;
	@%p38 bra 	$L__BB0_87;
	and.b16  	%rs30, %rs71, 255;
	setp.eq.s16 	%p39, %rs30, 0;
	mov.b16 	%rs66, 0;
	@%p39 bra 	$L__BB0_96;
	bra.uni 	$L__BB0_90;
$L__BB0_87:
	and.b16  	%rs31, %rs71, 255;
	setp.eq.s16 	%p40, %rs31, 0;
	@%p40 bra 	$L__BB0_89;
	mul.f32 	%f234, %f66, %f103;
	neg.f32 	%f235, %f234;
	fma.rn.f32 	%f236, %f66, %f103, %f235;
	mul.f32 	%f237, %f67, %f532;
	neg.f32 	%f238, %f237;
	fma.rn.f32 	%f239, %f67, %f532, %f238;
	add.f32 	%f240, %f237, %f234;
	sub.f32 	%f241, %f240, %f234;
	sub.f32 	%f242, %f240, %f241;
	sub.f32 	%f243, %f234, %f242;
	sub.f32 	%f244, %f237, %f241;
	add.f32 	%f245, %f244, %f243;
	add.f32 	%f246, %f239, %f236;
	fma.rn.f32 	%f247, %f67, %f531, %f246;
	add.f32 	%f248, %f247, %f245;
	add.f32 	%f532, %f240, %f248;
	sub.f32 	%f249, %f532, %f240;
	sub.f32 	%f250, %f532, %f249;
	sub.f32 	%f251, %f240, %f250;
	sub.f32 	%f252, %f248, %f249;
	add.f32 	%f531, %f252, %f251;
	mov.b16 	%rs71, 1;
	bra.uni 	$L__BB0_90;
$L__BB0_89:
	add.f32 	%f532, %f103, 0f00000000;
	sub.f32 	%f253, %f532, %f103;
	sub.f32 	%f254, %f532, %f253;
	sub.f32 	%f255, %f103, %f254;
	mov.f32 	%f256, 0f00000000;
	sub.f32 	%f257, %f256, %f253;
	add.f32 	%f531, %f257, %f255;
	mov.b16 	%rs71, 1;
$L__BB0_90:
	mul.f32 	%f258, %f64, %f531;
	fma.rn.f32 	%f550, %f532, %f64, %f258;
	@%p13 bra 	$L__BB0_94;
	and.b16  	%rs34, %rs65, 255;
	setp.eq.s16 	%p42, %rs34, 0;
	mov.f32 	%f549, 0f00000000;
	@%p42 bra 	$L__BB0_93;
	mul.f32 	%f260, %f528, %f550;
	neg.f32 	%f261, %f260;
	fma.rn.f32 	%f262, %f528, %f550, %f261;
	mul.f32 	%f263, %f70, %f534;
	neg.f32 	%f264, %f263;
	fma.rn.f32 	%f265, %f70, %f534, %f264;
	add.f32 	%f550, %f263, %f260;
	sub.f32 	%f266, %f550, %f260;
	sub.f32 	%f267, %f550, %f266;
	sub.f32 	%f268, %f260, %f267;
	sub.f32 	%f269, %f263, %f266;
	add.f32 	%f270, %f269, %f268;
	add.f32 	%f271, %f265, %f262;
	fma.rn.f32 	%f272, %f70, %f533, %f271;
	add.f32 	%f549, %f272, %f270;
$L__BB0_93:
	add.f32 	%f534, %f549, %f550;
	sub.f32 	%f273, %f534, %f550;
	sub.f32 	%f274, %f534, %f273;
	sub.f32 	%f275, %f550, %f274;
	sub.f32 	%f276, %f549, %f273;
	add.f32 	%f533, %f276, %f275;
	add.f32 	%f550, %f534, %f533;
	mov.b16 	%rs65, 1;
$L__BB0_94:
	sub.f32 	%f277, %f529, %f550;
	add.f32 	%f278, %f550, %f529;
	max.f32 	%f279, %f530, %f277;
	min.f32 	%f530, %f279, %f278;
	add.s32 	%r96, %r132, 1;
	setp.lt.s32 	%p43, %r96, %r44;
	mov.u16 	%rs66, %rs71;
	@%p43 bra 	$L__BB0_96;
	mul.wide.s32 	%rd78, %r132, 4;
	add.s64 	%rd79, %rd30, %rd78;
	st.global.f32 	[%rd79+4], %f530;
	add.f32 	%f280, %f550, %f530;
	add.s64 	%rd80, %rd31, %rd78;
	st.global.f32 	[%rd80+4], %f280;
	sub.f32 	%f281, %f530, %f550;
	add.s64 	%rd81, %rd32, %rd78;
	st.global.f32 	[%rd81+4], %f281;
$L__BB0_96:
	add.s32 	%r132, %r132, 2;
	add.s32 	%r97, %r132, %r34;
	setp.ne.s32 	%p44, %r97, %r37;
	@%p44 bra 	$L__BB0_70;
	and.b16  	%rs36, %rs66, 255;
	setp.eq.s16 	%p90, %rs36, 0;
	and.b16  	%rs37, %rs65, 255;
	setp.eq.s16 	%p89, %rs37, 0;
$L__BB0_98:
	setp.eq.s32 	%p45, %r36, 0;
	@%p45 bra 	$L__BB0_112;
	setp.ne.s32 	%p46, %r33, 0;
	mov.b32 	%r133, 0;
	// begin inline asm
	activemask.b32 %r98;
	// end inline asm
	@%p46 bra 	$L__BB0_101;
	mul.wide.s32 	%rd82, %r132, 4;
	add.s64 	%rd83, %rd4, %rd82;
	ld.global.nc.u32 	%r133, [%rd83];
$L__BB0_101:
	shfl.sync.idx.b32	%r100|%p47, %r133, 0, 31, %r98;
	mov.b32 	%f133, %r100;
	sub.f32 	%f282, %f133, %f529;
	abs.f32 	%f134, %f282;
	abs.f32 	%f283, %f134;
	setp.num.f32 	%p48, %f283, %f283;
	@%p48 bra 	$L__BB0_103;
	@%p90 bra 	$L__BB0_112;
	bra.uni 	$L__BB0_106;
$L__BB0_103:
	@%p90 bra 	$L__BB0_105;
	mul.f32 	%f284, %f66, %f134;
	neg.f32 	%f285, %f284;
	fma.rn.f32 	%f286, %f66, %f134, %f285;
	mul.f32 	%f287, %f67, %f532;
	neg.f32 	%f288, %f287;
	fma.rn.f32 	%f289, %f67, %f532, %f288;
	add.f32 	%f290, %f287, %f284;
	sub.f32 	%f291, %f290, %f284;
	sub.f32 	%f292, %f290, %f291;
	sub.f32 	%f293, %f284, %f292;
	sub.f32 	%f294, %f287, %f291;
	add.f32 	%f295, %f294, %f293;
	add.f32 	%f296, %f289, %f286;
	fma.rn.f32 	%f297, %f67, %f531, %f296;
	add.f32 	%f298, %f297, %f295;
	add.f32 	%f532, %f290, %f298;
	sub.f32 	%f299, %f532, %f290;
	sub.f32 	%f300, %f532, %f299;
	sub.f32 	%f301, %f290, %f300;
	sub.f32 	%f302, %f298, %f299;
	add.f32 	%f531, %f302, %f301;
	bra.uni 	$L__BB0_106;
$L__BB0_105:
	add.f32 	%f532, %f134, 0f00000000;
	sub.f32 	%f303, %f532, %f134;
	sub.f32 	%f304, %f532, %f303;
	sub.f32 	%f305, %f134, %f304;
	mov.f32 	%f306, 0f00000000;
	sub.f32 	%f307, %f306, %f303;
	add.f32 	%f531, %f307, %f305;
$L__BB0_106:
	mul.f32 	%f308, %f64, %f531;
	fma.rn.f32 	%f568, %f532, %f64, %f308;
	@%p13 bra 	$L__BB0_110;
	mov.f32 	%f567, 0f00000000;
	@%p89 bra 	$L__BB0_109;
	mul.f32 	%f310, %f528, %f568;
	neg.f32 	%f311, %f310;
	fma.rn.f32 	%f312, %f528, %f568, %f311;
	mul.f32 	%f313, %f70, %f534;
	neg.f32 	%f314, %f313;
	fma.rn.f32 	%f315, %f70, %f534, %f314;
	add.f32 	%f568, %f313, %f310;
	sub.f32 	%f316, %f568, %f310;
	sub.f32 	%f317, %f568, %f316;
	sub.f32 	%f318, %f310, %f317;
	sub.f32 	%f319, %f313, %f316;
	add.f32 	%f320, %f319, %f318;
	add.f32 	%f321, %f315, %f312;
	fma.rn.f32 	%f322, %f70, %f533, %f321;
	add.f32 	%f567, %f322, %f320;
$L__BB0_109:
	add.f32 	%f323, %f567, %f568;
	sub.f32 	%f324, %f323, %f568;
	sub.f32 	%f325, %f323, %f324;
	sub.f32 	%f326, %f568, %f325;
	sub.f32 	%f327, %f567, %f324;
	add.f32 	%f328, %f327, %f326;
	add.f32 	%f568, %f323, %f328;
$L__BB0_110:
	sub.f32 	%f329, %f133, %f568;
	add.f32 	%f330, %f568, %f133;
	max.f32 	%f331, %f530, %f329;
	min.f32 	%f148, %f331, %f330;
	setp.lt.s32 	%p50, %r132, %r44;
	@%p50 bra 	$L__BB0_112;
	mul.wide.s32 	%rd84, %r132, 4;
	add.s64 	%rd85, %rd30, %rd84;
	st.global.f32 	[%rd85], %f148;
	add.f32 	%f332, %f568, %f148;
	add.s64 	%rd86, %rd31, %rd84;
	st.global.f32 	[%rd86], %f332;
	sub.f32 	%f333, %f148, %f568;
	add.s64 	%rd87, %rd32, %rd84;
	st.global.f32 	[%rd87], %f333;
$L__BB0_112:
	add.s32 	%r124, %r124, %r38;
	setp.lt.s32 	%p51, %r124, %r73;
	@%p51 bra 	$L__BB0_50;
	bra.uni 	$L__BB0_122;
$L__BB0_113:
	@%p92 bra 	$L__BB0_115;
	mul.f32 	%f447, %f3, %f156;
	neg.f32 	%f448, %f447;
	fma.rn.f32 	%f449, %f3, %f156, %f448;
	mul.f32 	%f450, %f4, %f523;
	neg.f32 	%f451, %f450;
	fma.rn.f32 	%f452, %f4, %f523, %f451;
	add.f32 	%f453, %f450, %f447;
	sub.f32 	%f454, %f453, %f447;
	sub.f32 	%f455, %f453, %f454;
	sub.f32 	%f456, %f447, %f455;
	sub.f32 	%f457, %f450, %f454;
	add.f32 	%f458, %f457, %f456;
	add.f32 	%f459, %f452, %f449;
	fma.rn.f32 	%f460, %f4, %f524, %f459;
	add.f32 	%f461, %f460, %f458;
	add.f32 	%f523, %f453, %f461;
	sub.f32 	%f462, %f523, %f453;
	sub.f32 	%f463, %f523, %f462;
	sub.f32 	%f464, %f453, %f463;
	sub.f32 	%f465, %f461, %f462;
	add.f32 	%f524, %f465, %f464;
	bra.uni 	$L__BB0_116;
$L__BB0_115:
	add.f32 	%f523, %f156, 0f00000000;
	sub.f32 	%f466, %f523, %f156;
	sub.f32 	%f467, %f523, %f466;
	sub.f32 	%f468, %f156, %f467;
	mov.f32 	%f469, 0f00000000;
	sub.f32 	%f470, %f469, %f466;
	add.f32 	%f524, %f470, %f468;
$L__BB0_116:
	setp.eq.s32 	%p87, %r4, 0;
	mul.f32 	%f471, %f1, %f524;
	fma.rn.f32 	%f579, %f523, %f1, %f471;
	@%p87 bra 	$L__BB0_120;
	mov.f32 	%f578, 0f00000000;
	@%p91 bra 	$L__BB0_119;
	mul.f32 	%f473, %f497, %f579;
	neg.f32 	%f474, %f473;
	fma.rn.f32 	%f475, %f497, %f579, %f474;
	mul.f32 	%f476, %f7, %f526;
	neg.f32 	%f477, %f476;
	fma.rn.f32 	%f478, %f7, %f526, %f477;
	add.f32 	%f579, %f476, %f473;
	sub.f32 	%f479, %f579, %f473;
	sub.f32 	%f480, %f579, %f479;
	sub.f32 	%f481, %f473, %f480;
	sub.f32 	%f482, %f476, %f479;
	add.f32 	%f483, %f482, %f481;
	add.f32 	%f484, %f478, %f475;
	fma.rn.f32 	%f485, %f7, %f525, %f484;
	add.f32 	%f578, %f485, %f483;
$L__BB0_119:
	add.f32 	%f486, %f578, %f579;
	sub.f32 	%f487, %f486, %f579;
	sub.f32 	%f488, %f486, %f487;
	sub.f32 	%f489, %f579, %f488;
	sub.f32 	%f490, %f578, %f487;
	add.f32 	%f491, %f490, %f489;
	add.f32 	%f579, %f486, %f491;
$L__BB0_120:
	sub.f32 	%f492, %f155, %f579;
	add.f32 	%f493, %f155, %f579;
	max.f32 	%f494, %f527, %f492;
	min.f32 	%f170, %f494, %f493;
	setp.lt.s32 	%p88, %r134, %r6;
	@%p88 bra 	$L__BB0_122;
	add.s64 	%rd113, %rd10, %rd110;
	st.global.f32 	[%rd113], %f170;
	add.f32 	%f495, %f579, %f170;
	add.s64 	%rd114, %rd11, %rd110;
	st.global.f32 	[%rd114], %f495;
	sub.f32 	%f496, %f170, %f579;
	add.s64 	%rd115, %rd12, %rd110;
	st.global.f32 	[%rd115], %f496;
$L__BB0_122:
	ret;

}
	// .globl	range_filter_many_series_one_param_f32
.visible .entry range_filter_many_series_one_param_f32(
	.param .u64 .ptr .align 1 range_filter_many_series_one_param_f32_param_0,
	.param .f32 range_filter_many_series_one_param_f32_param_1,
	.param .u32 range_filter_many_series_one_param_f32_param_2,
	.param .u32 range_filter_many_series_one_param_f32_param_3,
	.param .u32 range_filter_many_series_one_param_f32_param_4,
	.param .u32 range_filter_many_series_one_param_f32_param_5,
	.param .u32 range_filter_many_series_one_param_f32_param_6,
	.param .u64 .ptr .align 1 range_filter_many_series_one_param_f32_param_7,
	.param .u64 .ptr .align 1 range_filter_many_series_one_param_f32_param_8,
	.param .u64 .ptr .align 1 range_filter_many_series_one_param_f32_param_9,
	.param .u64 .ptr .align 1 range_filter_many_series_one_param_f32_param_10
)
{
	.reg .pred 	%p<60>;
	.reg .b16 	%rs<58>;
	.reg .b32 	%r<109>;
	.reg .b32 	%f<453>;
	.reg .b64 	%rd<115>;

	ld.param.u64 	%rd6, [range_filter_many_series_one_param_f32_param_0];
	ld.param.f32 	%f120, [range_filter_many_series_one_param_f32_param_1];
	ld.param.u32 	%r54, [range_filter_many_series_one_param_f32_param_5];
	ld.param.u32 	%r55, [range_filter_many_series_one_param_f32_param_6];
	ld.param.u64 	%rd7, [range_filter_many_series_one_param_f32_param_7];
	ld.param.u64 	%rd8, [range_filter_many_series_one_param_f32_param_8];
	ld.param.u64 	%rd9, [range_filter_many_series_one_param_f32_param_9];
	ld.param.u64 	%rd10, [range_filter_many_series_one_param_f32_param_10];
	cvta.to.global.u64 	%rd1, %rd10;
	cvta.to.global.u64 	%rd2, %rd9;
	cvta.to.global.u64 	%rd3, %rd8;
	cvta.to.global.u64 	%rd4, %rd6;
	mov.u32 	%r1, %ctaid.x;
	setp.ge.s32 	%p7, %r1, %r54;
	mov.u32 	%r56, %tid.x;
	setp.ne.s32 	%p8, %r56, 0;
	or.pred  	%p9, %p8, %p7;
	@%p9 bra 	$L__BB1_77;
	ld.param.u32 	%r86, [range_filter_many_series_one_param_f32_param_2];
	min.s32 	%r57, %r86, %r55;
	setp.lt.s32 	%p10, %r57, 1;
	@%p10 bra 	$L__BB1_77;
	ld.param.u32 	%r92, [range_filter_many_series_one_param_f32_param_4];
	ld.param.u32 	%r89, [range_filter_many_series_one_param_f32_param_3];
	ld.param.u32 	%r87, [range_filter_many_series_one_param_f32_param_2];
	cvta.to.global.u64 	%rd11, %rd7;
	mul.wide.u32 	%rd12, %r1, 4;
	add.s64 	%rd13, %rd11, %rd12;
	ld.global.nc.u32 	%r2, [%rd13];
	setp.eq.s32 	%p11, %r89, 0;
	max.s32 	%r58, %r87, %r92;
	selp.b32 	%r59, %r87, %r58, %p11;
	add.s32 	%r60, %r2, %r59;
	min.s32 	%r3, %r60, %r55;
	setp.lt.s32 	%p12, %r60, 1;
	@%p12 bra 	$L__BB1_14;
	max.s32 	%r4, %r3, 1;
	setp.lt.s32 	%p13, %r3, 8;
	mov.b32 	%r97, 0;
	@%p13 bra 	$L__BB1_6;
	and.b32  	%r97, %r4, 2147483640;
	neg.s32 	%r95, %r97;
	mul.wide.s32 	%rd18, %r54, 4;
	shl.b32 	%r64, %r54, 3;
	mov.u32 	%r94, %r1;
$L__BB1_5:
	.pragma "nounroll";
	mul.wide.s32 	%rd14, %r94, 4;
	add.s64 	%rd15, %rd3, %rd14;
	mov.b32 	%r63, 2143289344;
	st.global.u32 	[%rd15], %r63;
	add.s64 	%rd16, %rd2, %rd14;
	st.global.u32 	[%rd16], %r63;
	add.s64 	%rd17, %rd1, %rd14;
	st.global.u32 	[%rd17], %r63;
	add.s64 	%rd19, %rd15, %rd18;
	st.global.u32 	[%rd19], %r63;
	add.s64 	%rd20, %rd16, %rd18;
	st.global.u32 	[%rd20], %r63;
	add.s64 	%rd21, %rd17, %rd18;
	st.global.u32 	[%rd21], %r63;
	add.s64 	%rd22, %rd19, %rd18;
	st.global.u32 	[%rd22], %r63;
	add.s64 	%rd23, %rd20, %rd18;
	st.global.u32 	[%rd23], %r63;
	add.s64 	%rd24, %rd21, %rd18;
	st.global.u32 	[%rd24], %r63;
	add.s64 	%rd25, %rd22, %rd18;
	st.global.u32 	[%rd25], %r63;
	add.s64 	%rd26, %rd23, %rd18;
	st.global.u32 	[%rd26], %r63;
	add.s64 	%rd27, %rd24, %rd18;
	st.global.u32 	[%rd27], %r63;
	add.s64 	%rd28, %rd25, %rd18;
	st.global.u32 	[%rd28], %r63;
	add.s64 	%rd29, %rd26, %rd18;
	st.global.u32 	[%rd29], %r63;
	add.s64 	%rd30, %rd27, %rd18;
	st.global.u32 	[%rd30], %r63;
	add.s64 	%rd31, %rd28, %rd18;
	st.global.u32 	[%rd31], %r63;
	add.s64 	%rd32, %rd29, %rd18;
	st.global.u32 	[%rd32], %r63;
	add.s64 	%rd33, %rd30, %rd18;
	st.global.u32 	[%rd33], %r63;
	add.s64 	%rd34, %rd31, %rd18;
	st.global.u32 	[%rd34], %r63;
	add.s64 	%rd35, %rd32, %rd18;
	st.global.u32 	[%rd35], %r63;
	add.s64 	%rd36, %rd33, %rd18;
	st.global.u32 	[%rd36], %r63;
	add.s64 	%rd37, %rd34, %rd18;
	st.global.u32 	[%rd37], %r63;
	add.s64 	%rd38, %rd35, %rd18;
	st.global.u32 	[%rd38], %r63;
	add.s64 	%rd39, %rd36, %rd18;
	st.global.u32 	[%rd39], %r63;
	add.s32 	%r95, %r95, 8;
	add.s32 	%r94, %r94, %r64;
	setp.ne.s32 	%p14, %r95, 0;
	@%p14 bra 	$L__BB1_5;
$L__BB1_6:
	and.b32  	%r12, %r4, 7;
	setp.eq.s32 	%p15, %r12, 0;
	@%p15 bra 	$L__BB1_14;
	and.b32  	%r13, %r4, 3;
	setp.lt.u32 	%p16, %r12, 4;
	@%p16 bra 	$L__BB1_9;
	mad.lo.s32 	%r65, %r97, %r54, %r1;
	mul.wide.s32 	%rd40, %r65, 4;
	add.s64 	%rd41, %rd3, %rd40;
	mov.b32 	%r66, 2143289344;
	st.global.u32 	[%rd41], %r66;
	add.s64 	%rd42, %rd2, %rd40;
	st.global.u32 	[%rd42], %r66;
	add.s64 	%rd43, %rd1, %rd40;
	st.global.u32 	[%rd43], %r66;
	mul.wide.s32 	%rd44, %r54, 4;
	add.s64 	%rd45, %rd41, %rd44;
	st.global.u32 	[%rd45], %r66;
	add.s64 	%rd46, %rd42, %rd44;
	st.global.u32 	[%rd46], %r66;
	add.s64 	%rd47, %rd43, %rd44;
	st.global.u32 	[%rd47], %r66;
	add.s64 	%rd48, %rd45, %rd44;
	st.global.u32 	[%rd48], %r66;
	add.s64 	%rd49, %rd46, %rd44;
	st.global.u32 	[%rd49], %r66;
	add.s64 	%rd50, %rd47, %rd44;
	st.global.u32 	[%rd50], %r66;
	add.s64 	%rd51, %rd48, %rd44;
	st.global.u32 	[%rd51], %r66;
	add.s64 	%rd52, %rd49, %rd44;
	st.global.u32 	[%rd52], %r66;
	add.s64 	%rd53, %rd50, %rd44;
	st.global.u32 	[%rd53], %r66;
	add.s32 	%r97, %r97, 4;
$L__BB1_9:
	setp.eq.s32 	%p17, %r13, 0;
	@%p17 bra 	$L__BB1_14;
	setp.eq.s32 	%p18, %r13, 1;
	@%p18 bra 	$L__BB1_12;
	mad.lo.s32 	%r67, %r97, %r54, %r1;
	mul.wide.s32 	%rd54, %r67, 4;
	add.s64 	%rd55, %rd3, %rd54;
	mov.b32 	%r68, 2143289344;
	st.global.u32 	[%rd55], %r68;
	add.s64 	%rd56, %rd2, %rd54;
	st.global.u32 	[%rd56], %r68;
	add.s64 	%rd57, %rd1, %rd54;
	st.global.u32 	[%rd57], %r68;
	mul.wide.s32 	%rd58, %r54, 4;
	add.s64 	%rd59, %rd55, %rd58;
	st.global.u32 	[%rd59], %r68;
	add.s64 	%rd60, %rd56, %rd58;
	st.global.u32 	[%rd60], %r68;
	add.s64 	%rd61, %rd57, %rd58;
	st.global.u32 	[%rd61], %r68;
	add.s32 	%r97, %r97, 2;
$L__BB1_12:
	and.b32  	%r69, %r4, 1;
	setp.eq.b32 	%p19, %r69, 1;
	not.pred 	%p20, %p19;
	@%p20 bra 	$L__BB1_14;
	mad.lo.s32 	%r70, %r97, %r54, %r1;
	mul.wide.s32 	%rd62, %r70, 4;
	add.s64 	%rd63, %rd3, %rd62;
	mov.b32 	%r71, 2143289344;
	st.global.u32 	[%rd63], %r71;
	add.s64 	%rd64, %rd2, %rd62;
	st.global.u32 	[%rd64], %r71;
	add.s64 	%rd65, %rd1, %rd62;
	st.global.u32 	[%rd65], %r71;
$L__BB1_14:
	add.s32 	%r72, %r55, -1;
	setp.ge.s32 	%p21, %r2, %r72;
	@%p21 bra 	$L__BB1_77;
	ld.param.u32 	%r90, [range_filter_many_series_one_param_f32_param_3];
	ld.param.u32 	%r88, [range_filter_many_series_one_param_f32_param_2];
	setp.eq.s32 	%p22, %r90, 0;
	mad.lo.s32 	%r73, %r2, %r54, %r1;
	mul.wide.s32 	%rd66, %r73, 4;
	add.s64 	%rd67, %rd4, %rd66;
	ld.global.nc.f32 	%f413, [%rd67];
	cvt.rn.f32.u32 	%f122, %r88;
	add.f32 	%f123, %f122, 0f3F800000;
	mov.f32 	%f124, 0f40000000;
	div.rn.f32 	%f2, %f124, %f123;
	mov.f32 	%f398, 0f00000000;
	@%p22 bra 	$L__BB1_17;
	ld.param.u32 	%r93, [range_filter_many_series_one_param_f32_param_4];
	cvt.rn.f32.s32 	%f125, %r93;
	add.f32 	%f126, %f125, 0f3F800000;
	mov.f32 	%f127, 0f40000000;
	div.rn.f32 	%f398, %f127, %f126;
$L__BB1_17:
	add.s32 	%r103, %r2, 1;
	setp.ge.s32 	%p23, %r103, %r55;
	@%p23 bra 	$L__BB1_77;
	ld.param.u32 	%r91, [range_filter_many_series_one_param_f32_param_3];
	setp.ne.s32 	%p24, %r91, 0;
	@%p24 bra 	$L__BB1_45;
	not.b32 	%r80, %r2;
	add.s32 	%r19, %r55, %r80;
	add.s32 	%r81, %r55, -2;
	setp.eq.s32 	%p43, %r81, %r2;
	mov.f32 	%f408, 0f00000000;
	mov.pred 	%p57, -1;
	mov.f32 	%f400, %f413;
	mov.f32 	%f409, %f408;
	@%p43 bra 	$L__BB1_37;
	add.s32 	%r102, %r2, 2;
	and.b32  	%r82, %r19, -2;
	neg.s32 	%r101, %r82;
	mad.lo.s32 	%r100, %r54, %r102, %r1;
	mad.lo.s32 	%r99, %r54, %r103, %r1;
	mov.f32 	%f408, 0f00000000;
	mov.b16 	%rs45, 0;
	mul.wide.s32 	%rd97, %r54, 4;
	mov.f32 	%f400, %f413;
$L__BB1_21:
	ld.param.u64 	%rd113, [range_filter_many_series_one_param_f32_param_0];
	cvta.to.global.u64 	%rd91, %rd113;
	mul.wide.s32 	%rd92, %r99, 4;
	add.s64 	%rd5, %rd91, %rd92;
	ld.global.nc.f32 	%f9, [%rd5];
	sub.f32 	%f296, %f9, %f413;
	abs.f32 	%f10, %f296;
	abs.f32 	%f297, %f10;
	setp.num.f32 	%p44, %f297, %f297;
	@%p44 bra 	$L__BB1_23;
	and.b16  	%rs35, %rs45, 255;
	setp.eq.s16 	%p45, %rs35, 0;
	mov.b16 	%rs48, 0;
	@%p45 bra 	$L__BB1_28;
	bra.uni 	$L__BB1_26;
$L__BB1_23:
	and.b16  	%rs36, %rs45, 255;
	setp.eq.s16 	%p46, %rs36, 0;
	@%p46 bra 	$L__BB1_25;
	mul.f32 	%f298, %f2, %f10;
	neg.f32 	%f299, %f298;
	fma.rn.f32 	%f300, %f2, %f10, %f299;
	mov.f32 	%f301, 0f3F800000;
	sub.f32 	%f302, %f301, %f2;
	mul.f32 	%f303, %f302, %f408;
	neg.f32 	%f304, %f303;
	fma.rn.f32 	%f305, %f302, %f408, %f304;
	add.f32 	%f306, %f303, %f298;
	sub.f32 	%f307, %f306, %f298;
	sub.f32 	%f308, %f306, %f307;
	sub.f32 	%f309, %f298, %f308;
	sub.f32 	%f310, %f303, %f307;
	add.f32 	%f311, %f310, %f309;
	add.f32 	%f312, %f305, %f300;
	fma.rn.f32 	%f313, %f302, %f409, %f312;
	add.f32 	%f314, %f313, %f311;
	add.f32 	%f408, %f306, %f314;
	sub.f32 	%f315, %f408, %f306;
	sub.f32 	%f316, %f408, %f315;
	sub.f32 	%f317, %f306, %f316;
	sub.f32 	%f318, %f314, %f315;
	add.f32 	%f409, %f318, %f317;
	mov.b16 	%rs45, 1;
	bra.uni 	$L__BB1_26;
$L__BB1_25:
	add.f32 	%f408, %f10, 0f00000000;
	sub.f32 	%f319, %f408, %f10;
	sub.f32 	%f320, %f408, %f319;
	sub.f32 	%f321, %f10, %f320;
	mov.f32 	%f322, 0f00000000;
	sub.f32 	%f323, %f322, %f319;
	add.f32 	%f409, %f323, %f321;
	mov.b16 	%rs45, 1;
$L__BB1_26:
	mul.f32 	%f324, %f120, %f409;
	fma.rn.f32 	%f17, %f408, %f120, %f324;
	sub.f32 	%f325, %f9, %f17;
	add.f32 	%f326, %f9, %f17;
	max.f32 	%f327, %f400, %f325;
	min.f32 	%f400, %f327, %f326;
	add.s32 	%r83, %r102, -1;
	setp.lt.s32 	%p47, %r83, %r3;
	mov.u16 	%rs48, %rs45;
	@%p47 bra 	$L__BB1_28;
	mul.wide.s32 	%rd93, %r99, 4;
	add.s64 	%rd94, %rd3, %rd93;
	st.global.f32 	[%rd94], %f400;
	add.f32 	%f328, %f17, %f400;
	add.s64 	%rd95, %rd2, %rd93;
	st.global.f32 	[%rd95], %f328;
	sub.f32 	%f329, %f400, %f17;
	add.s64 	%rd96, %rd1, %rd93;
	st.global.f32 	[%rd96], %f329;
$L__BB1_28:
	add.s64 	%rd98, %rd5, %rd97;
	ld.global.nc.f32 	%f413, [%rd98];
	sub.f32 	%f330, %f413, %f9;
	abs.f32 	%f23, %f330;
	abs.f32 	%f331, %f23;
	setp.num.f32 	%p48, %f331, %f331;
	@%p48 bra 	$L__BB1_30;
	and.b16  	%rs40, %rs48, 255;
	setp.eq.s16 	%p49, %rs40, 0;
	mov.b16 	%rs45, 0;
	@%p49 bra 	$L__BB1_35;
	bra.uni 	$L__BB1_33;
$L__BB1_30:
	and.b16  	%rs41, %rs48, 255;
	setp.eq.s16 	%p50, %rs41, 0;
	@%p50 bra 	$L__BB1_32;
	mul.f32 	%f332, %f2, %f23;
	neg.f32 	%f333, %f332;
	fma.rn.f32 	%f334, %f2, %f23, %f333;
	mov.f32 	%f335, 0f3F800000;
	sub.f32 	%f336, %f335, %f2;
	mul.f32 	%f337, %f336, %f408;
	neg.f32 	%f338, %f337;
	fma.rn.f32 	%f339, %f336, %f408, %f338;
	add.f32 	%f340, %f337, %f332;
	sub.f32 	%f341, %f340, %f332;
	sub.f32 	%f342, %f340, %f341;
	sub.f32 	%f343, %f332, %f342;
	sub.f32 	%f344, %f337, %f341;
	add.f32 	%f345, %f344, %f343;
	add.f32 	%f346, %f339, %f334;
	fma.rn.f32 	%f347, %f336, %f409, %f346;
	add.f32 	%f348, %f347, %f345;
	add.f32 	%f408, %f340, %f348;
	sub.f32 	%f349, %f408, %f340;
	sub.f32 	%f350, %f408, %f349;
	sub.f32 	%f351, %f340, %f350;
	sub.f32 	%f352, %f348, %f349;
	add.f32 	%f409, %f352, %f351;
	mov.b16 	%rs48, 1;
	bra.uni 	$L__BB1_33;
$L__BB1_32:
	add.f32 	%f408, %f23, 0f00000000;
	sub.f32 	%f353, %f408, %f23;
	sub.f32 	%f354, %f408, %f353;
	sub.f32 	%f355, %f23, %f354;
	mov.f32 	%f356, 0f00000000;
	sub.f32 	%f357, %f356, %f353;
	add.f32 	%f409, %f357, %f355;
	mov.b16 	%rs48, 1;
$L__BB1_33:
	mul.f32 	%f358, %f120, %f409;
	fma.rn.f32 	%f30, %f408, %f120, %f358;
	sub.f32 	%f359, %f413, %f30;
	add.f32 	%f360, %f413, %f30;
	max.f32 	%f361, %f400, %f359;
	min.f32 	%f400, %f361, %f360;
	setp.lt.s32 	%p51, %r102, %r3;
	mov.u16 	%rs45, %rs48;
	@%p51 bra 	$L__BB1_35;
	mul.wide.s32 	%rd99, %r100, 4;
	add.s64 	%rd100, %rd3, %rd99;
	st.global.f32 	[%rd100], %f400;
	add.f32 	%f362, %f30, %f400;
	add.s64 	%rd101, %rd2, %rd99;
	st.global.f32 	[%rd101], %f362;
	sub.f32 	%f363, %f400, %f30;
	add.s64 	%rd102, %rd1, %rd99;
	st.global.f32 	[%rd102], %f363;
$L__BB1_35:
	add.s32 	%r102, %r102, 2;
	add.s32 	%r101, %r101, 2;
	shl.b32 	%r84, %r54, 1;
	add.s32 	%r100, %r100, %r84;
	add.s32 	%r99, %r99, %r84;
	setp.ne.s32 	%p52, %r101, 0;
	@%p52 bra 	$L__BB1_21;
	and.b16  	%rs44, %rs45, 255;
	setp.eq.s16 	%p57, %rs44, 0;
	add.s32 	%r103, %r102, -1;
$L__BB1_37:
	and.b32  	%r85, %r19, 1;
	setp.eq.b32 	%p53, %r85, 1;
	not.pred 	%p54, %p53;
	@%p54 bra 	$L__BB1_77;
	ld.param.u64 	%rd114, [range_filter_many_series_one_param_f32_param_0];
	mad.lo.s32 	%r34, %r103, %r54, %r1;
	cvta.to.global.u64 	%rd103, %rd114;
	mul.wide.s32 	%rd104, %r34, 4;
	add.s64 	%rd105, %rd103, %rd104;
	ld.global.nc.f32 	%f39, [%rd105];
	sub.f32 	%f364, %f39, %f413;
	abs.f32 	%f40, %f364;
	abs.f32 	%f365, %f40;
	setp.num.f32 	%p55, %f365, %f365;
	@%p55 bra 	$L__BB1_40;
	@%p57 bra 	$L__BB1_77;
	bra.uni 	$L__BB1_43;
$L__BB1_40:
	@%p57 bra 	$L__BB1_42;
	mul.f32 	%f366, %f2, %f40;
	neg.f32 	%f367, %f366;
	fma.rn.f32 	%f368, %f2, %f40, %f367;
	mov.f32 	%f369, 0f3F800000;
	sub.f32 	%f370, %f369, %f2;
	mul.f32 	%f371, %f370, %f408;
	neg.f32 	%f372, %f371;
	fma.rn.f32 	%f373, %f370, %f408, %f372;
	add.f32 	%f374, %f371, %f366;
	sub.f32 	%f375, %f374, %f366;
	sub.f32 	%f376, %f374, %f375;
	sub.f32 	%f377, %f366, %f376;
	sub.f32 	%f378, %f371, %f375;
	add.f32 	%f379, %f378, %f377;
	add.f32 	%f380, %f373, %f368;
	fma.rn.f32 	%f381, %f370, %f409, %f380;
	add.f32 	%f382, %f381, %f379;
	add.f32 	%f408, %f374, %f382;
	sub.f32 	%f383, %f408, %f374;
	sub.f32 	%f384, %f408, %f383;
	sub.f32 	%f385, %f374, %f384;
	sub.f32 	%f386, %f382, %f383;
	add.f32 	%f409, %f386, %f385;
	bra.uni 	$L__BB1_43;
$L__BB1_42:
	add.f32 	%f408, %f40, 0f00000000;
	sub.f32 	%f387, %f408, %f40;
	sub.f32 	%f388, %f408, %f387;
	sub.f32 	%f389, %f40, %f388;
	mov.f32 	%f390, 0f00000000;
	sub.f32 	%f391, %f390, %f387;
	add.f32 	%f409, %f391, %f389;
$L__BB1_43:
	mul.f32 	%f392, %f120, %f409;
	fma.rn.f32 	%f47, %f408, %f120, %f392;
	sub.f32 	%f393, %f39, %f47;
	add.f32 	%f394, %f39, %f47;
	max.f32 	%f395, %f400, %f393;
	min.f32 	%f48, %f395, %f394;
	setp.lt.s32 	%p56, %r103, %r3;
	@%p56 bra 	$L__BB1_77;
	add.s64 	%rd107, %rd3, %rd104;
	st.global.f32 	[%rd107], %f48;
	add.f32 	%f396, %f47, %f48;
	add.s64 	%rd108, %rd2, %rd104;
	st.global.f32 	[%rd108], %f396;
	sub.f32 	%f397, %f48, %f47;
	add.s64 	%rd109, %rd1, %rd104;
	st.global.f32 	[%rd109], %f397;
	bra.uni 	$L__BB1_77;
$L__BB1_45:
	not.b32 	%r74, %r2;
	add.s32 	%r35, %r55, %r74;
	add.s32 	%r75, %r55, -2;
	setp.eq.s32 	%p26, %r75, %r2;
	mov.f32 	%f421, 0f00000000;
	mov.pred 	%p58, -1;
	mov.pred 	%p59, %p58;
	mov.f32 	%f420, %f413;
	mov.f32 	%f422, %f421;
	mov.f32 	%f423, %f421;
	mov.f32 	%f424, %f421;
	@%p26 bra 	$L__BB1_67;
	add.s32 	%r107, %r2, 2;
	and.b32  	%r76, %r35, -2;
	neg.s32 	%r106, %r76;
	mad.lo.s32 	%r105, %r54, %r107, %r1;
	mad.lo.s32 	%r104, %r54, %r103, %r1;
	mov.f32 	%f421, 0f00000000;
	mov.b16 	%rs50, 0;
	mul.wide.s32 	%rd75, %r54, 4;
	mov.u16 	%rs51, %rs50;
	mov.f32 	%f420, %f413;
$L__BB1_47:
	ld.param.u64 	%rd110, [range_filter_many_series_one_param_f32_param_0];
	cvta.to.global.u64 	%rd68, %rd110;
	mul.wide.s32 	%rd69, %r104, 4;
	add.s64 	%rd70, %rd68, %rd69;
	ld.global.nc.f32 	%f55, [%rd70];
	sub.f32 	%f130, %f55, %f413;
	abs.f32 	%f56, %f130;
	abs.f32 	%f131, %f56;
	setp.nan.f32 	%p27, %f131, %f131;
	@%p27 bra 	$L__BB1_51;
	and.b16  	%rs17, %rs51, 255;
	setp.ne.s16 	%p29, %rs17, 0;
	@%p29 bra 	$L__BB1_50;
	add.f32 	%f423, %f56, 0f00000000;
	sub.f32 	%f153, %f423, %f56;
	sub.f32 	%f154, %f423, %f153;
	sub.f32 	%f155, %f56, %f154;
	mov.f32 	%f156, 0f00000000;
	sub.f32 	%f157, %f156, %f153;
	add.f32 	%f424, %f157, %f155;
	mov.b16 	%rs51, 1;
	bra.uni 	$L__BB1_52;
$L__BB1_50:
	mul.f32 	%f132, %f2, %f56;
	neg.f32 	%f133, %f132;
	fma.rn.f32 	%f134, %f2, %f56, %f133;
	mov.f32 	%f135, 0f3F800000;
	sub.f32 	%f136, %f135, %f2;
	mul.f32 	%f137, %f136, %f423;
	neg.f32 	%f138, %f137;
	fma.rn.f32 	%f139, %f136, %f423, %f138;
	add.f32 	%f140, %f137, %f132;
	sub.f32 	%f141, %f140, %f132;
	sub.f32 	%f142, %f140, %f141;
	sub.f32 	%f143, %f132, %f142;
	sub.f32 	%f144, %f137, %f141;
	add.f32 	%f145, %f144, %f143;
	add.f32 	%f146, %f139, %f134;
	fma.rn.f32 	%f147, %f136, %f424, %f146;
	add.f32 	%f148, %f147, %f145;
	add.f32 	%f423, %f140, %f148;
	sub.f32 	%f149, %f423, %f140;
	sub.f32 	%f150, %f423, %f149;
	sub.f32 	%f151, %f140, %f150;
	sub.f32 	%f152, %f148, %f149;
	add.f32 	%f424, %f152, %f151;
	mov.b16 	%rs51, 1;
	bra.uni 	$L__BB1_52;
$L__BB1_51:
	and.b16  	%rs16, %rs51, 255;
	setp.eq.s16 	%p28, %rs16, 0;
	mov.b16 	%rs55, 0;
	@%p28 bra 	$L__BB1_56;
$L__BB1_52:
	mul.f32 	%f159, %f120, %f424;
	fma.rn.f32 	%f428, %f423, %f120, %f159;
	and.b16  	%rs20, %rs50, 255;
	setp.eq.s16 	%p30, %rs20, 0;
	mov.f32 	%f427, 0f00000000;
	@%p30 bra 	$L__BB1_54;
	mul.f32 	%f160, %f398, %f428;
	neg.f32 	%f161, %f160;
	fma.rn.f32 	%f162, %f398, %f428, %f161;
	mov.f32 	%f163, 0f3F800000;
	sub.f32 	%f164, %f163, %f398;
	mul.f32 	%f165, %f164, %f421;
	neg.f32 	%f166, %f165;
	fma.rn.f32 	%f167, %f164, %f421, %f166;
	add.f32 	%f428, %f165, %f160;
	sub.f32 	%f168, %f428, %f160;
	sub.f32 	%f169, %f428, %f168;
	sub.f32 	%f170, %f160, %f169;
	sub.f32 	%f171, %f165, %f168;
	add.f32 	%f172, %f171, %f170;
	add.f32 	%f173, %f167, %f162;
	fma.rn.f32 	%f174, %f164, %f422, %f173;
	add.f32 	%f427, %f174, %f172;
$L__BB1_54:
	add.f32 	%f421, %f427, %f428;
	sub.f32 	%f175, %f421, %f428;
	sub.f32 	%f176, %f421, %f175;
	sub.f32 	%f177, %f428, %f176;
	sub.f32 	%f178, %f427, %f175;
	add.f32 	%f422, %f178, %f177;
	add.f32 	%f70, %f421, %f422;
	sub.f32 	%f179, %f55, %f70;
	add.f32 	%f180, %f55, %f70;
	max.f32 	%f181, %f420, %f179;
	min.f32 	%f420, %f181, %f180;
	add.s32 	%r77, %r107, -1;
	setp.lt.s32 	%p31, %r77, %r3;
	mov.b16 	%rs50, 1;
	mov.u16 	%rs55, %rs51;
	@%p31 bra 	$L__BB1_56;
	mul.wide.s32 	%rd71, %r104, 4;
	add.s64 	%rd72, %rd3, %rd71;
	st.global.f32 	[%rd72], %f420;
	add.f32 	%f182, %f70, %f420;
	add.s64 	%rd73, %rd2, %rd71;
	st.global.f32 	[%rd73], %f182;
	sub.f32 	%f183, %f420, %f70;
	add.s64 	%rd74, %rd1, %rd71;
	st.global.f32 	[%rd74], %f183;
$L__BB1_56:
	ld.param.u64 	%rd111, [range_filter_many_series_one_param_f32_param_0];
	cvta.to.global.u64 	%rd76, %rd111;
	mul.wide.s32 	%rd77, %r104, 4;
	add.s64 	%rd78, %rd76, %rd77;
	add.s64 	%rd79, %rd78, %rd75;
	ld.global.nc.f32 	%f413, [%rd79];
	sub.f32 	%f184, %f413, %f55;
	abs.f32 	%f78, %f184;
	abs.f32 	%f185, %f78;
	setp.num.f32 	%p32, %f185, %f185;
	@%p32 bra 	$L__BB1_58;
	and.b16  	%rs24, %rs55, 255;
	setp.eq.s16 	%p33, %rs24, 0;
	mov.b16 	%rs51, 0;
	@%p33 bra 	$L__BB1_65;
	bra.uni 	$L__BB1_61;
$L__BB1_58:
	and.b16  	%rs25, %rs55, 255;
	setp.eq.s16 	%p34, %rs25, 0;
	@%p34 bra 	$L__BB1_60;
	mul.f32 	%f186, %f2, %f78;
	neg.f32 	%f187, %f186;
	fma.rn.f32 	%f188, %f2, %f78, %f187;
	mov.f32 	%f189, 0f3F800000;
	sub.f32 	%f190, %f189, %f2;
	mul.f32 	%f191, %f190, %f423;
	neg.f32 	%f192, %f191;
	fma.rn.f32 	%f193, %f190, %f423, %f192;
	add.f32 	%f194, %f191, %f186;
	sub.f32 	%f195, %f194, %f186;
	sub.f32 	%f196, %f194, %f195;
	sub.f32 	%f197, %f186, %f196;
	sub.f32 	%f198, %f191, %f195;
	add.f32 	%f199, %f198, %f197;
	add.f32 	%f200, %f193, %f188;
	fma.rn.f32 	%f201, %f190, %f424, %f200;
	add.f32 	%f202, %f201, %f199;
	add.f32 	%f423, %f194, %f202;
	sub.f32 	%f203, %f423, %f194;
	sub.f32 	%f204, %f423, %f203;
	sub.f32 	%f205, %f194, %f204;
	sub.f32 	%f206, %f202, %f203;
	add.f32 	%f424, %f206, %f205;
	mov.b16 	%rs55, 1;
	bra.uni 	$L__BB1_61;
$L__BB1_60:
	add.f32 	%f423, %f78, 0f00000000;
	sub.f32 	%f207, %f423, %f78;
	sub.f32 	%f208, %f423, %f207;
	sub.f32 	%f209, %f78, %f208;
	mov.f32 	%f210, 0f00000000;
	sub.f32 	%f211, %f210, %f207;
	add.f32 	%f424, %f211, %f209;
	mov.b16 	%rs55, 1;
$L__BB1_61:
	mul.f32 	%f213, %f120, %f424;
	fma.rn.f32 	%f437, %f423, %f120, %f213;
	and.b16  	%rs28, %rs50, 255;
	setp.eq.s16 	%p35, %rs28, 0;
	mov.f32 	%f436, 0f00000000;
	@%p35 bra 	$L__BB1_63;
	mul.f32 	%f214, %f398, %f437;
	neg.f32 	%f215, %f214;
	fma.rn.f32 	%f216, %f398, %f437, %f215;
	mov.f32 	%f217, 0f3F800000;
	sub.f32 	%f218, %f217, %f398;
	mul.f32 	%f219, %f218, %f421;
	neg.f32 	%f220, %f219;
	fma.rn.f32 	%f221, %f218, %f421, %f220;
	add.f32 	%f437, %f219, %f214;
	sub.f32 	%f222, %f437, %f214;
	sub.f32 	%f223, %f437, %f222;
	sub.f32 	%f224, %f214, %f223;
	sub.f32 	%f225, %f219, %f222;
	add.f32 	%f226, %f225, %f224;
	add.f32 	%f227, %f221, %f216;
	fma.rn.f32 	%f228, %f218, %f422, %f227;
	add.f32 	%f436, %f228, %f226;
$L__BB1_63:
	add.f32 	%f421, %f436, %f437;
	sub.f32 	%f229, %f421, %f437;
	sub.f32 	%f230, %f421, %f229;
	sub.f32 	%f231, %f437, %f230;
	sub.f32 	%f232, %f436, %f229;
	add.f32 	%f422, %f232, %f231;
	add.f32 	%f92, %f421, %f422;
	sub.f32 	%f233, %f413, %f92;
	add.f32 	%f234, %f413, %f92;
	max.f32 	%f235, %f420, %f233;
	min.f32 	%f420, %f235, %f234;
	setp.lt.s32 	%p36, %r107, %r3;
	mov.b16 	%rs50, 1;
	mov.u16 	%rs51, %rs55;
	@%p36 bra 	$L__BB1_65;
	mul.wide.s32 	%rd80, %r105, 4;
	add.s64 	%rd81, %rd3, %rd80;
	st.global.f32 	[%rd81], %f420;
	add.f32 	%f236, %f92, %f420;
	add.s64 	%rd82, %rd2, %rd80;
	st.global.f32 	[%rd82], %f236;
	sub.f32 	%f237, %f420, %f92;
	add.s64 	%rd83, %rd1, %rd80;
	st.global.f32 	[%rd83], %f237;
$L__BB1_65:
	add.s32 	%r107, %r107, 2;
	add.s32 	%r106, %r106, 2;
	shl.b32 	%r78, %r54, 1;
	add.s32 	%r105, %r105, %r78;
	add.s32 	%r104, %r104, %r78;
	setp.ne.s32 	%p37, %r106, 0;
	@%p37 bra 	$L__BB1_47;
	and.b16  	%rs31, %rs51, 255;
	setp.eq.s16 	%p59, %rs31, 0;
	and.b16  	%rs32, %rs50, 255;
	setp.eq.s16 	%p58, %rs32, 0;
	add.s32 	%r103, %r107, -1;
$L__BB1_67:
	and.b32  	%r79, %r35, 1;
	setp.eq.b32 	%p38, %r79, 1;
	not.pred 	%p39, %p38;
	@%p39 bra 	$L__BB1_77;
	ld.param.u64 	%rd112, [range_filter_many_series_one_param_f32_param_0];
	mad.lo.s32 	%r50, %r103, %r54, %r1;
	cvta.to.global.u64 	%rd84, %rd112;
	mul.wide.s32 	%rd85, %r50, 4;
	add.s64 	%rd86, %rd84, %rd85;
	ld.global.nc.f32 	%f105, [%rd86];
	sub.f32 	%f238, %f105, %f413;
	abs.f32 	%f106, %f238;
	abs.f32 	%f239, %f106;
	setp.num.f32 	%p40, %f239, %f239;
	@%p40 bra 	$L__BB1_70;
	@%p59 bra 	$L__BB1_77;
	bra.uni 	$L__BB1_73;
$L__BB1_70:
	@%p59 bra 	$L__BB1_72;
	mul.f32 	%f240, %f2, %f106;
	neg.f32 	%f241, %f240;
	fma.rn.f32 	%f242, %f2, %f106, %f241;
	mov.f32 	%f243, 0f3F800000;
	sub.f32 	%f244, %f243, %f2;
	mul.f32 	%f245, %f244, %f423;
	neg.f32 	%f246, %f245;
	fma.rn.f32 	%f247, %f244, %f423, %f246;
	add.f32 	%f248, %f245, %f240;
	sub.f32 	%f249, %f248, %f240;
	sub.f32 	%f250, %f248, %f249;
	sub.f32 	%f251, %f240, %f250;
	sub.f32 	%f252, %f245, %f249;
	add.f32 	%f253, %f252, %f251;
	add.f32 	%f254, %f247, %f242;
	fma.rn.f32 	%f255, %f244, %f424, %f254;
	add.f32 	%f256, %f255, %f253;
	add.f32 	%f423, %f248, %f256;
	sub.f32 	%f257, %f423, %f248;
	sub.f32 	%f258, %f423, %f257;
	sub.f32 	%f259, %f248, %f258;
	sub.f32 	%f260, %f256, %f257;
	add.f32 	%f424, %f260, %f259;
	bra.uni 	$L__BB1_73;
$L__BB1_72:
	add.f32 	%f423, %f106, 0f00000000;
	sub.f32 	%f261, %f423, %f106;
	sub.f32 	%f262, %f423, %f261;
	sub.f32 	%f263, %f106, %f262;
	mov.f32 	%f264, 0f00000000;
	sub.f32 	%f265, %f264, %f261;
	add.f32 	%f424, %f265, %f263;
$L__BB1_73:
	mul.f32 	%f267, %f120, %f424;
	fma.rn.f32 	%f452, %f423, %f120, %f267;
	mov.f32 	%f451, 0f00000000;
	@%p58 bra 	$L__BB1_75;
	mul.f32 	%f268, %f398, %f452;
	neg.f32 	%f269, %f268;
	fma.rn.f32 	%f270, %f398, %f452, %f269;
	mov.f32 	%f271, 0f3F800000;
	sub.f32 	%f272, %f271, %f398;
	mul.f32 	%f273, %f272, %f421;
	neg.f32 	%f274, %f273;
	fma.rn.f32 	%f275, %f272, %f421, %f274;
	add.f32 	%f452, %f273, %f268;
	sub.f32 	%f276, %f452, %f268;
	sub.f32 	%f277, %f452, %f276;
	sub.f32 	%f278, %f268, %f277;
	sub.f32 	%f279, %f273, %f276;
	add.f32 	%f280, %f279, %f278;
	add.f32 	%f281, %f275, %f270;
	fma.rn.f32 	%f282, %f272, %f422, %f281;
	add.f32 	%f451, %f282, %f280;
$L__BB1_75:
	add.f32 	%f283, %f451, %f452;
	sub.f32 	%f284, %f283, %f452;
	sub.f32 	%f285, %f283, %f284;
	sub.f32 	%f286, %f452, %f285;
	sub.f32 	%f287, %f451, %f284;
	add.f32 	%f288, %f287, %f286;
	add.f32 	%f118, %f283, %f288;
	sub.f32 	%f289, %f105, %f118;
	add.f32 	%f290, %f105, %f118;
	max.f32 	%f291, %f420, %f289;
	min.f32 	%f119, %f291, %f290;
	setp.lt.s32 	%p41, %r103, %r3;
	@%p41 bra 	$L__BB1_77;
	add.s64 	%rd88, %rd3, %rd85;
	st.global.f32 	[%rd88], %f119;
	add.f32 	%f292, %f118, %f119;
	add.s64 	%rd89, %rd2, %rd85;
	st.global.f32 	[%rd89], %f292;
	sub.f32 	%f293, %f119, %f118;
	add.s64 	%rd90, %rd1, %rd85;
	st.global.f32 	[%rd90], %f293;
$L__BB1_77:
	ret;

}


// ===== COMPILED SASS (sm_100) =====

	.target	sm_100

	.elftype	@"ET_EXEC"


//--------------------- .note.nv.tkinfo           --------------------------
	.section	.note.nv.tkinfo,"",@"SHT_NOTE"
	.sectionflags	@"SHF_NOTE_NV_TKINFO"
	.tkinfo
        /*0018*/ 	.word	0x00000002
        /*0030*/ 	.string	""
        /*0030*/ 	.string	"ptxas"
        /*0030*/ 	.string	"Cuda compilation tools, release 13.0, V13.0.88"
        /*0030*/ 	.string	"Build cuda_13.0.r13.0/compiler.36424714_0"
        /*0030*/ 	.string	"-arch sm_100 -m 64 "



//--------------------- .note.nv.cuinfo           --------------------------
	.section	.note.nv.cuinfo,"",@"SHT_NOTE"
	.sectionflags	@"SHF_NOTE_NV_CUINFO"
        /*0018*/ 	.short	0x0002
        /*001a*/ 	.short	0x0064
        /*001c*/ 	.short	0x0082
	.zero		2


//--------------------- .nv.info                  --------------------------
	.section	.nv.info,"",@"SHT_CUDA_INFO"
	.align	4


	//----- nvinfo : EIATTR_REGCOUNT
	.align		4
        /*0000*/ 	.byte	0x04, 0x2f
        /*0002*/ 	.short	(.L_1 - .L_0)
	.align		4
.L_0:
        /*0004*/ 	.word	index@(range_filter_batch_f32)
        /*0008*/ 	.word	0x00000028


	//----- nvinfo : EIATTR_FRAME_SIZE
	.align		4
.L_1:
        /*000c*/ 	.byte	0x04, 0x11
        /*000e*/ 	.short	(.L_3 - .L_2)
	.align		4
.L_2:
        /*0010*/ 	.word	index@($__internal_1_$__cuda_sm3x_div_rn_noftz_f32_slowpath)
        /*0014*/ 	.word	0x00000000


	//----- nvinfo : EIATTR_FRAME_SIZE
	.align		4
.L_3:
        /*0018*/ 	.byte	0x04, 0x11
        /*001a*/ 	.short	(.L_5 - .L_4)
	.align		4
.L_4:
        /*001c*/ 	.word	index@(range_filter_batch_f32)
        /*0020*/ 	.word	0x00000000


	//----- nvinfo : EIATTR_REGCOUNT
	.align		4
.L_5:
        /*0024*/ 	.byte	0x04, 0x2f
        /*0026*/ 	.short	(.L_7 - .L_6)
	.align		4
.L_6:
        /*0028*/ 	.word	index@(range_filter_many_series_one_param_f32)
        /*002c*/ 	.word	0x00000020


	//----- nvinfo : EIATTR_FRAME_SIZE
	.align		4
.L_7:
        /*0030*/ 	.byte	0x04, 0x11
        /*0032*/ 	.short	(.L_9 - .L_8)
	.align		4
.L_8:
        /*0034*/ 	.word	index@($__internal_0_$__cuda_sm3x_div_rn_noftz_f32_slowpath)
        /*0038*/ 	.word	0x00000000


	//----- nvinfo : EIATTR_FRAME_SIZE
	.align		4
.L_9:
        /*003c*/ 	.byte	0x04, 0x11
        /*003e*/ 	.short	(.L_11 - .L_10)
	.align		4
.L_10:
        /*0040*/ 	.word	index@(range_filter_many_series_one_param_f32)
        /*0044*/ 	.word	0x00000000


	//----- nvinfo : EIATTR_MIN_STACK_SIZE
	.align		4
.L_11:
        /*0048*/ 	.byte	0x04, 0x12
        /*004a*/ 	.short	(.L_13 - .L_12)
	.align		4
.L_12:
        /*004c*/ 	.word	index@(range_filter_many_series_one_param_f32)
        /*0050*/ 	.word	0x00000000


	//----- nvinfo : EIATTR_MIN_STACK_SIZE
	.align		4
.L_13:
        /*0054*/ 	.byte	0x04, 0x12
        /*0056*/ 	.short	(.L_15 - .L_14)
	.align		4
.L_14:
        /*0058*/ 	.word	index@(range_filter_batch_f32)
        /*005c*/ 	.word	0x00000000
.L_15:


//--------------------- .nv.compat                --------------------------
	.section	.nv.compat,"",@"SHT_CUDA_COMPAT_INFO"
	.align	4
        /*0000*/ 	.byte	0x02, 0x09, 0x00, 0x00, 0x02, 0x02, 0x01, 0x00, 0x02, 0x05, 0x05, 0x00, 0x03, 0x07, 0x01, 0x01
        /*0010*/ 	.byte	0x02, 0x03, 0x00, 0x00, 0x02, 0x06, 0x01, 0x00, 0x04, 0x0b, 0x08, 0x00, 0x01, 0x00, 0x00, 0x00
        /*0020*/ 	.byte	0x00, 0x00, 0x00, 0x00


//--------------------- .nv.info.range_filter_many_series_one_param_f32 --------------------------
	.section	.nv.info.range_filter_many_series_one_param_f32,"",@"SHT_CUDA_INFO"
	.sectionflags	@""
	.align	4


	//----- nvinfo : EIATTR_CUDA_API_VERSION
	.align		4
        /*0000*/ 	.byte	0x04, 0x37
        /*0002*/ 	.short	(.L_17 - .L_16)
.L_16:
        /*0004*/ 	.word	0x00000082


	//----- nvinfo : EIATTR_KPARAM_INFO
	.align		4
.L_17:
        /*0008*/ 	.byte	0x04, 0x17
        /*000a*/ 	.short	(.L_19 - .L_18)
.L_18:
        /*000c*/ 	.word	0x00000000
        /*0010*/ 	.short	0x000a
        /*0012*/ 	.short	0x0038
        /*0014*/ 	.byte	0x00, 0xf5, 0x21, 0x00


	//----- nvinfo : EIATTR_KPARAM_INFO
	.align		4
.L_19:
        /*0018*/ 	.byte	0x04, 0x17
        /*001a*/ 	.short	(.L_21 - .L_20)
.L_20:
        /*001c*/ 	.word	0x00000000
        /*0020*/ 	.short	0x0009
        /*0022*/ 	.short	0x0030
        /*0024*/ 	.byte	0x00, 0xf5, 0x21, 0x00


	//----- nvinfo : EIATTR_KPARAM_INFO
	.align		4
.L_21:
        /*0028*/ 	.byte	0x04, 0x17
        /*002a*/ 	.short	(.L_23 - .L_22)
.L_22:
        /*002c*/ 	.word	0x00000000
        /*0030*/ 	.short	0x0008
        /*0032*/ 	.short	0x0028
        /*0034*/ 	.byte	0x00, 0xf5, 0x21, 0x00


	//----- nvinfo : EIATTR_KPARAM_INFO
	.align		4
.L_23:
        /*0038*/ 	.byte	0x04, 0x17
        /*003a*/ 	.short	(.L_25 - .L_24)
.L_24:
        /*003c*/ 	.word	0x00000000
        /*0040*/ 	.short	0x0007
        /*0042*/ 	.short	0x0020
        /*0044*/ 	.byte	0x00, 0xf5, 0x21, 0x00


	//----- nvinfo : EIATTR_KPARAM_INFO
	.align		4
.L_25:
        /*0048*/ 	.byte	0x04, 0x17
        /*004a*/ 	.short	(.L_27 - .L_26)
.L_26:
        /*004c*/ 	.word	0x00000000
        /*0050*/ 	.short	0x0006
        /*0052*/ 	.short	0x001c
        /*0054*/ 	.byte	0x00, 0xf0, 0x11, 0x00


	//----- nvinfo : EIATTR_KPARAM_INFO
	.align		4
.L_27:
        /*0058*/ 	.byte	0x04, 0x17
        /*005a*/ 	.short	(.L_29 - .L_28)
.L_28:
        /*005c*/ 	.word	0x00000000
        /*0060*/ 	.short	0x0005
        /*0062*/ 	.short	0x0018
        /*0064*/ 	.byte	0x00, 0xf0, 0x11, 0x00


	//----- nvinfo : EIATTR_KPARAM_INFO
	.align		4
.L_29:
        /*0068*/ 	.byte	0x04, 0x17
        /*006a*/ 	.short	(.L_31 - .L_30)
.L_30:
        /*006c*/ 	.word	0x00000000
        /*0070*/ 	.short	0x0004
        /*0072*/ 	.short	0x0014
        /*0074*/ 	.byte	0x00, 0xf0, 0x11, 0x00


	//----- nvinfo : EIATTR_KPARAM_INFO
	.align		4
.L_31:
        /*0078*/ 	.byte	0x04, 0x17
        /*007a*/ 	.short	(.L_33 - .L_32)
.L_32:
        /*007c*/ 	.word	0x00000000
        /*0080*/ 	.short	0x0003
        /*0082*/ 	.short	0x0010
        /*0084*/ 	.byte	0x00, 0xf0, 0x11, 0x00


	//----- nvinfo : EIATTR_KPARAM_INFO
	.align		4
.L_33:
        /*0088*/ 	.byte	0x04, 0x17
        /*008a*/ 	.short	(.L_35 - .L_34)
.L_34:
        /*008c*/ 	.word	0x00000000
        /*0090*/ 	.short	0x0002
        /*0092*/ 	.short	0x000c
        /*0094*/ 	.byte	0x00, 0xf0, 0x11, 0x00


	//----- nvinfo : EIATTR_KPARAM_INFO
	.align		4
.L_35:
        /*0098*/ 	.byte	0x04, 0x17
        /*009a*/ 	.short	(.L_37 - .L_36)
.L_36:
        /*009c*/ 	.word	0x00000000
        /*00a0*/ 	.short	0x0001
        /*00a2*/ 	.short	0x0008
        /*00a4*/ 	.byte	0x00, 0xf0, 0x11, 0x00


	//----- nvinfo : EIATTR_KPARAM_INFO
	.align		4
.L_37:
        /*00a8*/ 	.byte	0x04, 0x17
        /*00aa*/ 	.short	(.L_39 - .L_38)
.L_38:
        /*00ac*/ 	.word	0x00000000
        /*00b0*/ 	.short	0x0000
        /*00b2*/ 	.short	0x0000
        /*00b4*/ 	.byte	0x00, 0xf5, 0x21, 0x00


	//----- nvinfo : EIATTR_SPARSE_MMA_MASK
	.align		4
.L_39:
        /*00b8*/ 	.byte	0x03, 0x50
        /*00ba*/ 	.short	0x0000


	//----- nvinfo : EIATTR_MAXREG_COUNT
	.align		4
        /*00bc*/ 	.byte	0x03, 0x1b
        /*00be*/ 	.short	0x00ff


	//----- nvinfo : EIATTR_MERCURY_ISA_VERSION
	.align		4
        /*00c0*/ 	.byte	0x03, 0x5f
        /*00c2*/ 	.short	0x0101


	//----- nvinfo : EIATTR_VRC_CTA_INIT_COUNT
	.align		4
        /*00c4*/ 	.byte	0x02, 0x4a
	.zero		1
	.zero		1


	//----- nvinfo : EIATTR_EXIT_INSTR_OFFSETS
	.align		4
        /*00c8*/ 	.byte	0x04, 0x1c
        /*00ca*/ 	.short	(.L_41 - .L_40)


	//   ....[0]....
.L_40:
        /*00cc*/ 	.word	0x00000060


	//   ....[1]....
        /*00d0*/ 	.word	0x000000b0


	//   ....[2]....
        /*00d4*/ 	.word	0x00000a00


	//   ....[3]....
        /*00d8*/ 	.word	0x00000c50


	//   ....[4]....
        /*00dc*/ 	.word	0x00001600


	//   ....[5]....
        /*00e0*/ 	.word	0x000016b0


	//   ....[6]....
        /*00e4*/ 	.word	0x000018d0


	//   ....[7]....
        /*00e8*/ 	.word	0x000019d0


	//   ....[8]....
        /*00ec*/ 	.word	0x000026e0


	//   ....[9]....
        /*00f0*/ 	.word	0x00002780


	//   ....[10]....
        /*00f4*/ 	.word	0x00002ad0


	//   ....[11]....
        /*00f8*/ 	.word	0x00002c10


	//----- nvinfo : EIATTR_CRS_STACK_SIZE
	.align		4
.L_41:
        /*00fc*/ 	.byte	0x04, 0x1e
        /*00fe*/ 	.short	(.L_43 - .L_42)
.L_42:
        /*0100*/ 	.word	0x00000000


	//----- nvinfo : EIATTR_CBANK_PARAM_SIZE
	.align		4
.L_43:
        /*0104*/ 	.byte	0x03, 0x19
        /*0106*/ 	.short	0x0040


	//----- nvinfo : EIATTR_PARAM_CBANK
	.align		4
        /*0108*/ 	.byte	0x04, 0x0a
        /*010a*/ 	.short	(.L_45 - .L_44)
	.align		4
.L_44:
        /*010c*/ 	.word	index@(.nv.constant0.range_filter_many_series_one_param_f32)
        /*0110*/ 	.short	0x0380
        /*0112*/ 	.short	0x0040


	//----- nvinfo : EIATTR_SW_WAR
	.align		4
.L_45:
        /*0114*/ 	.byte	0x04, 0x36
        /*0116*/ 	.short	(.L_47 - .L_46)
.L_46:
        /*0118*/ 	.word	0x00000008
.L_47:


//--------------------- .nv.info.range_filter_batch_f32 --------------------------
	.section	.nv.info.range_filter_batch_f32,"",@"SHT_CUDA_INFO"
	.sectionflags	@""
	.align	4


	//----- nvinfo : EIATTR_CUDA_API_VERSION
	.align		4
        /*0000*/ 	.byte	0x04, 0x37
        /*0002*/ 	.short	(.L_49 - .L_48)
.L_48:
        /*0004*/ 	.word	0x00000082


	//----- nvinfo : EIATTR_KPARAM_INFO
	.align		4
.L_49:
        /*0008*/ 	.byte	0x04, 0x17
        /*000a*/ 	.short	(.L_51 - .L_50)
.L_50:
        /*000c*/ 	.word	0x00000000
        /*0010*/ 	.short	0x000a
        /*0012*/ 	.short	0x0048
        /*0014*/ 	.byte	0x00, 0xf5, 0x21, 0x00


	//----- nvinfo : EIATTR_KPARAM_INFO
	.align		4
.L_51:
        /*0018*/ 	.byte	0x04, 0x17
        /*001a*/ 	.short	(.L_53 - .L_52)
.L_52:
        /*001c*/ 	.word	0x00000000
        /*0020*/ 	.short	0x0009
        /*0022*/ 	.short	0x0040
        /*0024*/ 	.byte	0x00, 0xf5, 0x21, 0x00


	//----- nvinfo : EIATTR_KPARAM_INFO
	.align		4
.L_53:
        /*0028*/ 	.byte	0x04, 0x17
        /*002a*/ 	.short	(.L_55 - .L_54)
.L_54:
        /*002c*/ 	.word	0x00000000
        /*0030*/ 	.short	0x0008
        /*0032*/ 	.short	0x0038
        /*0034*/ 	.byte	0x00, 0xf5, 0x21, 0x00


	//----- nvinfo : EIATTR_KPARAM_INFO
	.align		4
.L_55:
        /*0038*/ 	.byte	0x04, 0x17
        /*003a*/ 	.short	(.L_57 - .L_56)
.L_56:
        /*003c*/ 	.word	0x00000000
        /*0040*/ 	.short	0x0007
        /*0042*/ 	.short	0x0030
        /*0044*/ 	.byte	0x00, 0xf0, 0x11, 0x00


	//----- nvinfo : EIATTR_KPARAM_INFO
	.align		4
.L_57:
        /*0048*/ 	.byte	0x04, 0x17
        /*004a*/ 	.short	(.L_59 - .L_58)
.L_58:
        /*004c*/ 	.word	0x00000000
        /*0050*/ 	.short	0x0006
        /*0052*/ 	.short	0x002c
        /*0054*/ 	.byte	0x00, 0xf0, 0x11, 0x00


	//----- nvinfo : EIATTR_KPARAM_INFO
	.align		4
.L_59:
        /*0058*/ 	.byte	0x04, 0x17
        /*005a*/ 	.short	(.L_61 - .L_60)
.L_60:
        /*005c*/ 	.word	0x00000000
        /*0060*/ 	.short	0x0005
        /*0062*/ 	.short	0x0028
        /*0064*/ 	.byte	0x00, 0xf0, 0x11, 0x00


	//----- nvinfo : EIATTR_KPARAM_INFO
	.align		4
.L_61:
        /*0068*/ 	.byte	0x04, 0x17
        /*006a*/ 	.short	(.L_63 - .L_62)
.L_62:
        /*006c*/ 	.word	0x00000000
        /*0070*/ 	.short	0x0004
        /*0072*/ 	.short	0x0020
        /*0074*/ 	.byte	0x00, 0xf5, 0x21, 0x00


	//----- nvinfo : EIATTR_KPARAM_INFO
	.align		4
.L_63:
        /*0078*/ 	.byte	0x04, 0x17
        /*007a*/ 	.short	(.L_65 - .L_64)
.L_64:
        /*007c*/ 	.word	0x00000000
        /*0080*/ 	.short	0x0003
        /*0082*/ 	.short	0x0018
        /*0084*/ 	.byte	0x00, 0xf5, 0x21, 0x00


	//----- nvinfo : EIATTR_KPARAM_INFO
	.align		4
.L_65:
        /*0088*/ 	.byte	0x04, 0x17
        /*008a*/ 	.short	(.L_67 - .L_66)
.L_66:
        /*008c*/ 	.word	0x00000000
        /*0090*/ 	.short	0x0002
        /*0092*/ 	.short	0x0010
        /*0094*/ 	.byte	0x00, 0xf5, 0x21, 0x00


	//----- nvinfo : EIATTR_KPARAM_INFO
	.align		4
.L_67:
        /*0098*/ 	.byte	0x04, 0x17
        /*009a*/ 	.short	(.L_69 - .L_68)
.L_68:
        /*009c*/ 	.word	0x00000000
        /*00a0*/ 	.short	0x0001
        /*00a2*/ 	.short	0x0008
        /*00a4*/ 	.byte	0x00, 0xf5, 0x21, 0x00


	//----- nvinfo : EIATTR_KPARAM_INFO
	.align		4
.L_69:
        /*00a8*/ 	.byte	0x04, 0x17
        /*00aa*/ 	.short	(.L_71 - .L_70)
.L_70:
        /*00ac*/ 	.word	0x00000000
        /*00b0*/ 	.short	0x0000
        /*00b2*/ 	.short	0x0000
        /*00b4*/ 	.byte	0x00, 0xf5, 0x21, 0x00


	//----- nvinfo : EIATTR_SPARSE_MMA_MASK
	.align		4
.L_71:
        /*00b8*/ 	.byte	0x03, 0x50
        /*00ba*/ 	.short	0x0000


	//----- nvinfo : EIATTR_MAXREG_COUNT
	.align		4
        /*00bc*/ 	.byte	0x03, 0x1b
        /*00be*/ 	.short	0x00ff


	//----- nvinfo : EIATTR_MERCURY_ISA_VERSION
	.align		4
        /*00c0*/ 	.byte	0x03, 0x5f
        /*00c2*/ 	.short	0x0101


	//----- nvinfo : EIATTR_COOP_GROUP_MASK_REGIDS
	.align		4
        /*00c4*/ 	.byte	0x04, 0x29
        /*00c6*/ 	.short	(.L_73 - .L_72)


	//   ....[0]....
.L_72:
        /*00c8*/ 	.word	0x0500001c


	//   ....[1]....
        /*00cc*/ 	.word	0x0500001c


	//   ....[2]....
        /*00d0*/ 	.word	0x0500001c


	//   ....[3]....
        /*00d4*/ 	.word	0x0500001c


	//   ....[4]....
        /*00d8*/ 	.word	0x0500001c


	//   ....[5]....
        /*00dc*/ 	.word	0x0500001c


	//----- nvinfo : EIATTR_COOP_GROUP_INSTR_OFFSETS
	.align		4
.L_73:
        /*00e0*/ 	.byte	0x04, 0x28
        /*00e2*/ 	.short	(.L_75 - .L_74)


	//   ....[0]....
.L_74:
        /*00e4*/ 	.word	0x00003080


	//   ....[1]....
        /*00e8*/ 	.word	0x00003690


	//   ....[2]....
        /*00ec*/ 	.word	0x00003da0


	//   ....[3]....
        /*00f0*/ 	.word	0x00004350


	//   ....[4]....
        /*00f4*/ 	.word	0x000043e0


	//   ....[5]....
        /*00f8*/ 	.word	0x00004470


	//----- nvinfo : EIATTR_VRC_CTA_INIT_COUNT
	.align		4
.L_75:
        /*00fc*/ 	.byte	0x02, 0x4a
	.zero		1
	.zero		1


	//----- nvinfo : EIATTR_EXIT_INSTR_OFFSETS
	.align		4
        /*0100*/ 	.byte	0x04, 0x1c
        /*0102*/ 	.short	(.L_77 - .L_76)


	//   ....[0]....
.L_76:
        /*0104*/ 	.word	0x000000c0


	//   ....[1]....
        /*0108*/ 	.word	0x00000180


	//   ....[2]....
        /*010c*/ 	.word	0x00000be0


	//   ....[3]....
        /*0110*/ 	.word	0x00000e60


	//   ....[4]....
        /*0114*/ 	.word	0x00001b80


	//   ....[5]....
        /*0118*/ 	.word	0x00001c10


	//   ....[6]....
        /*011c*/ 	.word	0x00001fe0


	//   ....[7]....
        /*0120*/ 	.word	0x000020d0


	//   ....[8]....
        /*0124*/ 	.word	0x00002150


	//   ....[9]....
        /*0128*/ 	.word	0x00004300


	//----- nvinfo : EIATTR_CRS_STACK_SIZE
	.align		4
.L_77:
        /*012c*/ 	.byte	0x04, 0x1e
        /*012e*/ 	.short	(.L_79 - .L_78)
.L_78:
        /*0130*/ 	.word	0x00000000


	//----- nvinfo : EIATTR_CBANK_PARAM_SIZE
	.align		4
.L_79:
        /*0134*/ 	.byte	0x03, 0x19
        /*0136*/ 	.short	0x0050


	//----- nvinfo : EIATTR_PARAM_CBANK
	.align		4
        /*0138*/ 	.byte	0x04, 0x0a
        /*013a*/ 	.short	(.L_81 - .L_80)
	.align		4
.L_80:
        /*013c*/ 	.word	index@(.nv.constant0.range_filter_batch_f32)
        /*0140*/ 	.short	0x0380
        /*0142*/ 	.short	0x0050


	//----- nvinfo : EIATTR_SW_WAR
	.align		4
.L_81:
        /*0144*/ 	.byte	0x04, 0x36
        /*0146*/ 	.short	(.L_83 - .L_82)
.L_82:
        /*0148*/ 	.word	0x00000008
.L_83:


//--------------------- .nv.callgraph             --------------------------
	.section	.nv.callgraph,"",@"SHT_CUDA_CALLGRAPH"
	.align	4
	.sectionentsize	8
	.align		4
        /*0000*/ 	.word	0x00000000
	.align		4
        /*0004*/ 	.word	0xffffffff
	.align		4
        /*0008*/ 	.word	0x00000000
	.align		4
        /*000c*/ 	.word	0xfffffffe
	.align		4
        /*0010*/ 	.word	0x00000000
	.align		4
        /*0014*/ 	.word	0xfffffffd
	.align		4
        /*0018*/ 	.word	0x00000000
	.align		4
        /*001c*/ 	.word	0xfffffffc


//--------------------- .text.range_filter_many_series_one_param_f32 --------------------------
	.section	.text.range_filter_many_series_one_param_f32,"ax",@progbits
	.align	128
        .global         range_filter_many_series_one_param_f32
        .type           range_filter_many_series_one_param_f32,@function
        .size           range_filter_many_series_one_param_f32,(.L_x_154 - range_filter_many_series_one_param_f32)
        .other          range_filter_many_series_one_param_f32,@"STO_CUDA_ENTRY STV_DEFAULT"
range_filter_many_series_one_param_f32:
.text.range_filter_many_series_one_param_f32:
[----:B------:R-:W-:Y:S01]  /*0000*/  LDC R1, c[0x0][0x37c] ;  /* 0x0000df00ff017b82 */ /* 0x000fe20000000800 */
[----:B------:R-:W0:Y:S07]  /*0010*/  S2R R0, SR_CTAID.X ;  /* 0x0000000000007919 */ /* 0x000e2e0000002500 */
[----:B------:R-:W0:Y:S01]  /*0020*/  LDC R3, c[0x0][0x398] ;  /* 0x0000e600ff037b82 */ /* 0x000e220000000800 */
[----:B------:R-:W1:Y:S01]  /*0030*/  S2R R2, SR_TID.X ;  /* 0x0000000000027919 */ /* 0x000e620000002100 */
[----:B0-----:R-:W-:-:S04]  /*0040*/  ISETP.GE.AND P0, PT, R0, R3, PT ;  /* 0x000000030000720c */ /* 0x001fc80003f06270 */
[----:B-1----:R-:W-:-:S13]  /*0050*/  ISETP.NE.OR P0, PT, R2, RZ, P0 ;  /* 0x000000ff0200720c */ /* 0x002fda0000705670 */
[----:B------:R-:W-:Y:S05]  /*0060*/  @P0 EXIT ;  /* 0x000000000000094d */ /* 0x000fea0003800000 */
[----:B------:R-:W0:Y:S08]  /*0070*/  LDC R4, c[0x0][0x38c] ;  /* 0x0000e300ff047b82 */ /* 0x000e300000000800 */
[----:B------:R-:W0:Y:S02]  /*0080*/  LDC R5, c[0x0][0x39c] ;  /* 0x0000e700ff057b82 */ /* 0x000e240000000800 */
[----:B0-----:R-:W-:-:S04]  /*0090*/  VIMNMX R2, PT, PT, R4, R5, PT ;  /* 0x0000000504027248 */ /* 0x001fc80003fe0100 */
[----:B------:R-:W-:-:S13]  /*00a0*/  ISETP.GE.AND P0, PT, R2, 0x1, PT ;  /* 0x000000010200780c */ /* 0x000fda0003f06270 */
[----:B------:R-:W-:Y:S05]  /*00b0*/  @!P0 EXIT ;  /* 0x000000000000894d */ /* 0x000fea0003800000 */
[----:B------:R-:W0:Y:S01]  /*00c0*/  LDC.64 R6, c[0x0][0x3a0] ;  /* 0x0000e800ff067b82 */ /* 0x000e220000000a00 */
[----:B------:R-:W1:Y:S07]  /*00d0*/  LDCU.64 UR6, c[0x0][0x358] ;  /* 0x00006b00ff0677ac */ /* 0x000e6e0008000a00 */
[----:B------:R-:W2:Y:S01]  /*00e0*/  LDC.64 R8, c[0x0][0x390] ;  /* 0x0000e400ff087b82 */ /* 0x000ea20000000a00 */
[----:B0-----:R-:W-:-:S05]  /*00f0*/  IMAD.WIDE.U32 R6, R0, 0x4, R6 ;  /* 0x0000000400067825 */ /* 0x001fca00078e0006 */
[----:B-1----:R-:W3:Y:S01]  /*0100*/  LDG.E.CONSTANT R19, desc[UR6][R6.64] ;  /* 0x0000000606137981 */ /* 0x002ee2000c1e9900 */
[----:B--2---:R-:W-:Y:S02]  /*0110*/  ISETP.NE.AND P2, PT, R8, RZ, PT ;  /* 0x000000ff0800720c */ /* 0x004fe40003f45270 */
[----:B------:R-:W-:-:S04]  /*0120*/  VIMNMX R9, PT, PT, R4, R9, !PT ;  /* 0x0000000904097248 */ /* 0x000fc80007fe0100 */
[----:B------:R-:W-:-:S04]  /*0130*/  SEL R2, R9, R4, P2 ;  /* 0x0000000409027207 */ /* 0x000fc80001000000 */
[----:B---3--:R-:W-:-:S04]  /*0140*/  IADD3 R2, PT, PT, R19, R2, RZ ;  /* 0x0000000213027210 */ /* 0x008fc80007ffe0ff */
[C---:B------:R-:W-:Y:S02]  /*0150*/  ISETP.GE.AND P0, PT, R2.reuse, 0x1, PT ;  /* 0x000000010200780c */ /* 0x040fe40003f06270 */
[----:B------:R-:W-:-:S11]  /*0160*/  VIMNMX R2, PT, PT, R2, R5, PT ;  /* 0x0000000502027248 */ /* 0x000fd60003fe0100 */
[----:B------:R-:W-:Y:S05]  /*0170*/  @!P0 BRA `(.L_x_0) ;  /* 0x0000000800188947 */ /* 0x000fea0003800000 */
[C---:B------:R-:W-:Y:S01]  /*0180*/  ISETP.GE.AND P0, PT, R2.reuse, 0x8, PT ;  /* 0x000000080200780c */ /* 0x040fe20003f06270 */
[----:B------:R-:W-:Y:S01]  /*0190*/  HFMA2 R7, -RZ, RZ, 0, 0 ;  /* 0x00000000ff077431 */ /* 0x000fe200000001ff */
[----:B------:R-:W-:-:S11]  /*01a0*/  VIMNMX R6, PT, PT, R2, 0x1, !PT ;  /* 0x0000000102067848 */ /* 0x000fd60007fe0100 */
[----:B------:R-:W-:Y:S05]  /*01b0*/  @!P0 BRA `(.L_x_1) ;  /* 0x0000000000ec8947 */ /* 0x000fea0003800000 */
[----:B------:R-:W0:Y:S01]  /*01c0*/  LDC.64 R8, c[0x0][0x3a8] ;  /* 0x0000ea00ff087b82 */ /* 0x000e220000000a00 */
[----:B------:R-:W-:Y:S02]  /*01d0*/  LOP3.LUT R7, R6, 0x7ffffff8, RZ, 0xc0, !PT ;  /* 0x7ffffff806077812 */ /* 0x000fe400078ec0ff */
[----:B------:R-:W-:Y:S02]  /*01e0*/  MOV R29, R0 ;  /* 0x00000000001d7202 */ /* 0x000fe40000000f00 */
[----:B------:R-:W-:-:S03]  /*01f0*/  IADD3 R18, PT, PT, -R7, RZ, RZ ;  /* 0x000000ff07127210 */ /* 0x000fc60007ffe1ff */
[----:B------:R-:W1:Y:S08]  /*0200*/  LDC.64 R10, c[0x0][0x3b0] ;  /* 0x0000ec00ff0a7b82 */ /* 0x000e700000000a00 */
[----:B------:R-:W2:Y:S02]  /*0210*/  LDC.64 R12, c[0x0][0x3b8] ;  /* 0x0000ee00ff0c7b82 */ /* 0x000ea40000000a00 */
.L_x_2:
[----:B---3--:R-:W-:Y:S01]  /*0220*/  MOV R28, 0x7fc00000 ;  /* 0x7fc00000001c7802 */ /* 0x008fe20000000f00 */
[----:B0-----:R-:W-:Y:S01]  /*0230*/  IMAD.WIDE R20, R29, 0x4, R8 ;  /* 0x000000041d147825 */ /* 0x001fe200078e0208 */
[----:B------:R-:W-:-:S03]  /*0240*/  IADD3 R18, PT, PT, R18, 0x8, RZ ;  /* 0x0000000812127810 */ /* 0x000fc60007ffe0ff */
[C---:B-1----:R-:W-:Y:S01]  /*0250*/  IMAD.WIDE R22, R29.reuse, 0x4, R10 ;  /* 0x000000041d167825 */ /* 0x042fe200078e020a */
[----:B------:R0:W-:Y:S01]  /*0260*/  STG.E desc[UR6][R20.64], R28 ;  /* 0x0000001c14007986 */ /* 0x0001e2000c101906 */
[----:B------:R-:W-:Y:S02]  /*0270*/  ISETP.NE.AND P0, PT, R18, RZ, PT ;  /* 0x000000ff1200720c */ /* 0x000fe40003f05270 */
[----:B--2---:R-:W-:Y:S01]  /*0280*/  IMAD.WIDE R16, R29, 0x4, R12 ;  /* 0x000000041d107825 */ /* 0x004fe200078e020c */
[----:B------:R1:W-:Y:S01]  /*0290*/  STG.E desc[UR6][R22.64], R28 ;  /* 0x0000001c16007986 */ /* 0x0003e2000c101906 */
[----:B------:R-:W-:-:S03]  /*02a0*/  LEA R29, R3, R29, 0x3 ;  /* 0x0000001d031d7211 */ /* 0x000fc600078e18ff */
[----:B------:R2:W-:Y:S01]  /*02b0*/  STG.E desc[UR6][R16.64], R28 ;  /* 0x0000001c10007986 */ /* 0x0005e2000c101906 */
[----:B------:R-:W-:-:S04]  /*02c0*/  IMAD.WIDE R24, R3, 0x4, R16 ;  /* 0x0000000403187825 */ /* 0x000fc800078e0210 */
[----:B0-----:R-:W-:-:S04]  /*02d0*/  IMAD.WIDE R20, R3, 0x4, R20 ;  /* 0x0000000403147825 */ /* 0x001fc800078e0214 */
[C---:B-1----:R-:W-:Y:S01]  /*02e0*/  IMAD.WIDE R22, R3.reuse, 0x4, R22 ;  /* 0x0000000403167825 */ /* 0x042fe200078e0216 */
[----:B------:R-:W-:Y:S03]  /*02f0*/  STG.E desc[UR6][R20.64], R28 ;  /* 0x0000001c14007986 */ /* 0x000fe6000c101906 */
[C---:B------:R-:W-:Y:S01]  /*0300*/  IMAD.WIDE R14, R3.reuse, 0x4, R20 ;  /* 0x00000004030e7825 */ /* 0x040fe200078e0214 */
[----:B------:R-:W-:Y:S03]  /*0310*/  STG.E desc[UR6][R22.64], R28 ;  /* 0x0000001c16007986 */ /* 0x000fe6000c101906 */
[C---:B------:R-:W-:Y:S01]  /*0320*/  IMAD.WIDE R26, R3.reuse, 0x4, R22 ;  /* 0x00000004031a7825 */ /* 0x040fe200078e0216 */
[----:B------:R0:W-:Y:S04]  /*0330*/  STG.E desc[UR6][R24.64], R28 ;  /* 0x0000001c18007986 */ /* 0x0001e8000c101906 */
[----:B------:R1:W-:Y:S01]  /*0340*/  STG.E desc[UR6][R14.64], R28 ;  /* 0x0000001c0e007986 */ /* 0x0003e2000c101906 */
[----:B--2---:R-:W-:-:S03]  /*0350*/  IMAD.WIDE R16, R3, 0x4, R26 ;  /* 0x0000000403107825 */ /* 0x004fc600078e021a */
[----:B------:R2:W-:Y:S01]  /*0360*/  STG.E desc[UR6][R26.64], R28 ;  /* 0x0000001c1a007986 */ /* 0x0005e2000c101906 */
        /* <DEDUP_REMOVED lines=9> */
[----:B------:R-:W-:Y:S01]  /*0400*/  STG.E desc[UR6][R22.64], R28 ;  /* 0x0000001c16007986 */ /* 0x000fe2000c101906 */
[----:B0-----:R-:W-:-:S04]  /*0410*/  IMAD.WIDE R16, R3, 0x4, R16 ;  /* 0x0000000403107825 */ /* 0x001fc800078e0210 */
[C---:B-1----:R-:W-:Y:S01]  /*0420*/  IMAD.WIDE R20, R3.reuse, 0x4, R20 ;  /* 0x0000000403147825 */ /* 0x042fe200078e0214 */
[----:B------:R-:W-:Y:S03]  /*0430*/  STG.E desc[UR6][R16.64], R28 ;  /* 0x0000001c10007986 */ /* 0x000fe6000c101906 */
[C---:B------:R-:W-:Y:S01]  /*0440*/  IMAD.WIDE R24, R3.reuse, 0x4, R16 ;  /* 0x0000000403187825 */ /* 0x040fe200078e0210 */
[----:B------:R-:W-:Y:S03]  /*0450*/  STG.E desc[UR6][R20.64], R28 ;  /* 0x0000001c14007986 */ /* 0x000fe6000c101906 */
[C---:B------:R-:W-:Y:S01]  /*0460*/  IMAD.WIDE R14, R3.reuse, 0x4, R20 ;  /* 0x00000004030e7825 */ /* 0x040fe200078e0214 */
[----:B------:R0:W-:Y:S04]  /*0470*/  STG.E desc[UR6][R26.64], R28 ;  /* 0x0000001c1a007986 */ /* 0x0001e8000c101906 */
[----:B------:R1:W-:Y:S04]  /*0480*/  STG.E desc[UR6][R24.64], R28 ;  /* 0x0000001c18007986 */ /* 0x0003e8000c101906 */
[----:B------:R2:W-:Y:S01]  /*0490*/  STG.E desc[UR6][R14.64], R28 ;  /* 0x0000001c0e007986 */ /* 0x0005e2000c101906 */
[----:B0-----:R-:W-:-:S04]  /*04a0*/  IMAD.WIDE R26, R3, 0x4, R26 ;  /* 0x00000004031a7825 */ /* 0x001fc800078e021a */
[C---:B-1----:R-:W-:Y:S01]  /*04b0*/  IMAD.WIDE R24, R3.reuse, 0x4, R24 ;  /* 0x0000000403187825 */ /* 0x042fe200078e0218 */
[----:B------:R3:W-:Y:S03]  /*04c0*/  STG.E desc[UR6][R26.64], R28 ;  /* 0x0000001c1a007986 */ /* 0x0007e6000c101906 */
[C---:B--2---:R-:W-:Y:S01]  /*04d0*/  IMAD.WIDE R14, R3.reuse, 0x4, R14 ;  /* 0x00000004030e7825 */ /* 0x044fe200078e020e */
[----:B------:R3:W-:Y:S03]  /*04e0*/  STG.E desc[UR6][R24.64], R28 ;  /* 0x0000001c18007986 */ /* 0x0007e6000c101906 */
[C---:B------:R-:W-:Y:S01]  /*04f0*/  IMAD.WIDE R16, R3.reuse, 0x4, R26 ;  /* 0x0000000403107825 */ /* 0x040fe200078e021a */
[----:B------:R3:W-:Y:S03]  /*0500*/  STG.E desc[UR6][R14.64], R28 ;  /* 0x0000001c0e007986 */ /* 0x0007e6000c101906 */
[C---:B------:R-:W-:Y:S01]  /*0510*/  IMAD.WIDE R20, R3.reuse, 0x4, R24 ;  /* 0x0000000403147825 */ /* 0x040fe200078e0218 */
[----:B------:R3:W-:Y:S03]  /*0520*/  STG.E desc[UR6][R16.64], R28 ;  /* 0x0000001c10007986 */ /* 0x0007e6000c101906 */
[----:B------:R-:W-:Y:S01]  /*0530*/  IMAD.WIDE R22, R3, 0x4, R14 ;  /* 0x0000000403167825 */ /* 0x000fe200078e020e */
[----:B------:R3:W-:Y:S04]  /*0540*/  STG.E desc[UR6][R20.64], R28 ;  /* 0x0000001c14007986 */ /* 0x0007e8000c101906 */
[----:B------:R3:W-:Y:S01]  /*0550*/  STG.E desc[UR6][R22.64], R28 ;  /* 0x0000001c16007986 */ /* 0x0007e2000c101906 */
[----:B------:R-:W-:Y:S05]  /*0560*/  @P0 BRA `(.L_x_2) ;  /* 0xfffffffc002c0947 */ /* 0x000fea000383ffff */
.L_x_1:
[----:B------:R-:W-:-:S13]  /*0570*/  LOP3.LUT P0, R8, R6, 0x7, RZ, 0xc0, !PT ;  /* 0x0000000706087812 */ /* 0x000fda000780c0ff */
[----:B------:R-:W-:Y:S05]  /*0580*/  @!P0 BRA `(.L_x_0) ;  /* 0x0000000400148947 */ /* 0x000fea0003800000 */
[----:B------:R-:W-:Y:S02]  /*0590*/  ISETP.GE.U32.AND P0, PT, R8, 0x4, PT ;  /* 0x000000040800780c */ /* 0x000fe40003f06070 */
[----:B------:R-:W-:-:S04]  /*05a0*/  LOP3.LUT R18, R6, 0x3, RZ, 0xc0, !PT ;  /* 0x0000000306127812 */ /* 0x000fc800078ec0ff */
[----:B------:R-:W-:-:S07]  /*05b0*/  ISETP.NE.AND P1, PT, R18, RZ, PT ;  /* 0x000000ff1200720c */ /* 0x000fce0003f25270 */
[----:B------:R-:W-:Y:S06]  /*05c0*/  @!P0 BRA `(.L_x_3) ;  /* 0x0000000000788947 */ /* 0x000fec0003800000 */
[----:B---3--:R-:W0:Y:S01]  /*05d0*/  LDC.64 R22, c[0x0][0x3a8] ;  /* 0x0000ea00ff167b82 */ /* 0x008e220000000a00 */
[C---:B------:R-:W-:Y:S01]  /*05e0*/  IMAD R11, R7.reuse, R3, R0 ;  /* 0x00000003070b7224 */ /* 0x040fe200078e0200 */
[----:B------:R-:W-:Y:S02]  /*05f0*/  MOV R29, 0x7fc00000 ;  /* 0x7fc00000001d7802 */ /* 0x000fe40000000f00 */
[----:B------:R-:W-:-:S04]  /*0600*/  IADD3 R7, PT, PT, R7, 0x4, RZ ;  /* 0x0000000407077810 */ /* 0x000fc80007ffe0ff */
[----:B------:R-:W1:Y:S08]  /*0610*/  LDC.64 R26, c[0x0][0x3b0] ;  /* 0x0000ec00ff1a7b82 */ /* 0x000e700000000a00 */
[----:B------:R-:W2:Y:S01]  /*0620*/  LDC.64 R8, c[0x0][0x3b8] ;  /* 0x0000ee00ff087b82 */ /* 0x000ea20000000a00 */
[----:B0-----:R-:W-:-:S05]  /*0630*/  IMAD.WIDE R22, R11, 0x4, R22 ;  /* 0x000000040b167825 */ /* 0x001fca00078e0216 */
[----:B------:R-:W-:Y:S01]  /*0640*/  STG.E desc[UR6][R22.64], R29 ;  /* 0x0000001d16007986 */ /* 0x000fe2000c101906 */
[----:B------:R-:W-:-:S04]  /*0650*/  IMAD.WIDE R20, R3, 0x4, R22 ;  /* 0x0000000403147825 */ /* 0x000fc800078e0216 */
[----:B-1----:R-:W-:-:S05]  /*0660*/  IMAD.WIDE R26, R11, 0x4, R26 ;  /* 0x000000040b1a7825 */ /* 0x002fca00078e021a */
[----:B------:R-:W-:Y:S01]  /*0670*/  STG.E desc[UR6][R26.64], R29 ;  /* 0x0000001d1a007986 */ /* 0x000fe2000c101906 */
[----:B--2---:R-:W-:-:S04]  /*0680*/  IMAD.WIDE R8, R11, 0x4, R8 ;  /* 0x000000040b087825 */ /* 0x004fc800078e0208 */
[C---:B------:R-:W-:Y:S01]  /*0690*/  IMAD.WIDE R14, R3.reuse, 0x4, R26 ;  /* 0x00000004030e7825 */ /* 0x040fe200078e021a */
[----:B------:R-:W-:Y:S03]  /*06a0*/  STG.E desc[UR6][R8.64], R29 ;  /* 0x0000001d08007986 */ /* 0x000fe6000c101906 */
[C---:B------:R-:W-:Y:S01]  /*06b0*/  IMAD.WIDE R16, R3.reuse, 0x4, R8 ;  /* 0x0000000403107825 */ /* 0x040fe200078e0208 */
[----:B------:R0:W-:Y:S03]  /*06c0*/  STG.E desc[UR6][R20.64], R29 ;  /* 0x0000001d14007986 */ /* 0x0001e6000c101906 */
[C---:B------:R-:W-:Y:S01]  /*06d0*/  IMAD.WIDE R10, R3.reuse, 0x4, R14 ;  /* 0x00000004030a7825 */ /* 0x040fe200078e020e */
[----:B------:R1:W-:Y:S03]  /*06e0*/  STG.E desc[UR6][R14.64], R29 ;  /* 0x0000001d0e007986 */ /* 0x0003e6000c101906 */
[C---:B------:R-:W-:Y:S01]  /*06f0*/  IMAD.WIDE R12, R3.reuse, 0x4, R16 ;  /* 0x00000004030c7825 */ /* 0x040fe200078e0210 */
[----:B------:R1:W-:Y:S03]  /*0700*/  STG.E desc[UR6][R16.64], R29 ;  /* 0x0000001d10007986 */ /* 0x0003e6000c101906 */
[----:B------:R-:W-:-:S04]  /*0710*/  IMAD.WIDE R24, R3, 0x4, R10 ;  /* 0x0000000403187825 */ /* 0x000fc800078e020a */
[----:B0-----:R-:W-:-:S04]  /*0720*/  IMAD.WIDE R20, R3, 0x4, R20 ;  /* 0x0000000403147825 */ /* 0x001fc800078e0214 */
[C---:B------:R-:W-:Y:S01]  /*0730*/  IMAD.WIDE R26, R3.reuse, 0x4, R12 ;  /* 0x00000004031a7825 */ /* 0x040fe200078e020c */
[----:B------:R1:W-:Y:S03]  /*0740*/  STG.E desc[UR6][R20.64], R29 ;  /* 0x0000001d14007986 */ /* 0x0003e6000c101906 */
[----:B------:R-:W-:Y:S01]  /*0750*/  IMAD.WIDE R22, R3, 0x4, R20 ;  /* 0x0000000403167825 */ /* 0x000fe200078e0214 */
[----:B------:R1:W-:Y:S04]  /*0760*/  STG.E desc[UR6][R10.64], R29 ;  /* 0x0000001d0a007986 */ /* 0x0003e8000c101906 */
[----:B------:R1:W-:Y:S04]  /*0770*/  STG.E desc[UR6][R12.64], R29 ;  /* 0x0000001d0c007986 */ /* 0x0003e8000c101906 */
[----:B------:R1:W-:Y:S04]  /*0780*/  STG.E desc[UR6][R22.64], R29 ;  /* 0x0000001d16007986 */ /* 0x0003e8000c101906 */
[----:B------:R1:W-:Y:S04]  /*0790*/  STG.E desc[UR6][R24.64], R29 ;  /* 0x0000001d18007986 */ /* 0x0003e8000c101906 */
[----:B------:R1:W-:Y:S02]  /*07a0*/  STG.E desc[UR6][R26.64], R29 ;  /* 0x0000001d1a007986 */ /* 0x0003e4000c101906 */
.L_x_3:
[----:B------:R-:W-:Y:S05]  /*07b0*/  @!P1 BRA `(.L_x_0) ;  /* 0x0000000000889947 */ /* 0x000fea0003800000 */
[----:B------:R-:W-:Y:S02]  /*07c0*/  ISETP.NE.AND P0, PT, R18, 0x1, PT ;  /* 0x000000011200780c */ /* 0x000fe40003f05270 */
[----:B------:R-:W-:-:S04]  /*07d0*/  LOP3.LUT R6, R6, 0x1, RZ, 0xc0, !PT ;  /* 0x0000000106067812 */ /* 0x000fc800078ec0ff */
[----:B------:R-:W-:-:S07]  /*07e0*/  ISETP.NE.U32.AND P1, PT, R6, 0x1, PT ;  /* 0x000000010600780c */ /* 0x000fce0003f25070 */
[----:B------:R-:W-:Y:S06]  /*07f0*/  @!P0 BRA `(.L_x_4) ;  /* 0x0000000000488947 */ /* 0x000fec0003800000 */
[----:B------:R-:W0:Y:S01]  /*0800*/  LDC.64 R8, c[0x0][0x3a8] ;  /* 0x0000ea00ff087b82 */ /* 0x000e220000000a00 */
[C---:B-1-3--:R-:W-:Y:S01]  /*0810*/  IMAD R17, R7.reuse, R3, R0 ;  /* 0x0000000307117224 */ /* 0x04afe200078e0200 */
[----:B------:R-:W-:Y:S02]  /*0820*/  MOV R23, 0x7fc00000 ;  /* 0x7fc0000000177802 */ /* 0x000fe40000000f00 */
[----:B------:R-:W-:-:S04]  /*0830*/  IADD3 R7, PT, PT, R7, 0x2, RZ ;  /* 0x0000000207077810 */ /* 0x000fc80007ffe0ff */
[----:B------:R-:W1:Y:S08]  /*0840*/  LDC.64 R12, c[0x0][0x3b0] ;  /* 0x0000ec00ff0c7b82 */ /* 0x000e700000000a00 */
[----:B------:R-:W2:Y:S01]  /*0850*/  LDC.64 R14, c[0x0][0x3b8] ;  /* 0x0000ee00ff0e7b82 */ /* 0x000ea20000000a00 */
[----:B0-----:R-:W-:-:S05]  /*0860*/  IMAD.WIDE R10, R17, 0x4, R8 ;  /* 0x00000004110a7825 */ /* 0x001fca00078e0208 */
[----:B------:R0:W-:Y:S01]  /*0870*/  STG.E desc[UR6][R10.64], R23 ;  /* 0x000000170a007986 */ /* 0x0001e2000c101906 */
[----:B-1----:R-:W-:-:S04]  /*0880*/  IMAD.WIDE R8, R17, 0x4, R12 ;  /* 0x0000000411087825 */ /* 0x002fc800078e020c */
[----:B------:R-:W-:Y:S01]  /*0890*/  IMAD.WIDE R12, R3, 0x4, R10 ;  /* 0x00000004030c7825 */ /* 0x000fe200078e020a */
[----:B------:R0:W-:Y:S03]  /*08a0*/  STG.E desc[UR6][R8.64], R23 ;  /* 0x0000001708007986 */ /* 0x0001e6000c101906 */
[----:B--2---:R-:W-:-:S04]  /*08b0*/  IMAD.WIDE R14, R17, 0x4, R14 ;  /* 0x00000004110e7825 */ /* 0x004fc800078e020e */
[C---:B------:R-:W-:Y:S01]  /*08c0*/  IMAD.WIDE R16, R3.reuse, 0x4, R8 ;  /* 0x0000000403107825 */ /* 0x040fe200078e0208 */
[----:B------:R0:W-:Y:S03]  /*08d0*/  STG.E desc[UR6][R14.64], R23 ;  /* 0x000000170e007986 */ /* 0x0001e6000c101906 */
[----:B------:R-:W-:Y:S01]  /*08e0*/  IMAD.WIDE R20, R3, 0x4, R14 ;  /* 0x0000000403147825 */ /* 0x000fe200078e020e */
[----:B------:R0:W-:Y:S04]  /*08f0*/  STG.E desc[UR6][R12.64], R23 ;  /* 0x000000170c007986 */ /* 0x0001e8000c101906 */
[----:B------:R0:W-:Y:S04]  /*0900*/  STG.E desc[UR6][R16.64], R23 ;  /* 0x0000001710007986 */ /* 0x0001e8000c101906 */
[----:B------:R0:W-:Y:S02]  /*0910*/  STG.E desc[UR6][R20.64], R23 ;  /* 0x0000001714007986 */ /* 0x0001e4000c101906 */
.L_x_4:
[----:B------:R-:W-:Y:S05]  /*0920*/  @P1 BRA `(.L_x_0) ;  /* 0x00000000002c1947 */ /* 0x000fea0003800000 */
[----:B0-----:R-:W0:Y:S01]  /*0930*/  LDC.64 R8, c[0x0][0x3a8] ;  /* 0x0000ea00ff087b82 */ /* 0x001e220000000a00 */
[----:B-1-3--:R-:W-:Y:S01]  /*0940*/  IMAD R15, R7, R3, R0 ;  /* 0x00000003070f7224 */ /* 0x00afe200078e0200 */
[----:B------:R-:W-:-:S06]  /*0950*/  MOV R17, 0x7fc00000 ;  /* 0x7fc0000000117802 */ /* 0x000fcc0000000f00 */
[----:B------:R-:W1:Y:S08]  /*0960*/  LDC.64 R10, c[0x0][0x3b0] ;  /* 0x0000ec00ff0a7b82 */ /* 0x000e700000000a00 */
[----:B------:R-:W2:Y:S01]  /*0970*/  LDC.64 R12, c[0x0][0x3b8] ;  /* 0x0000ee00ff0c7b82 */ /* 0x000ea20000000a00 */
[----:B0-----:R-:W-:-:S05]  /*0980*/  IMAD.WIDE R6, R15, 0x4, R8 ;  /* 0x000000040f067825 */ /* 0x001fca00078e0208 */
[----:B------:R4:W-:Y:S01]  /*0990*/  STG.E desc[UR6][R6.64], R17 ;  /* 0x0000001106007986 */ /* 0x0009e2000c101906 */
[----:B-1----:R-:W-:-:S05]  /*09a0*/  IMAD.WIDE R8, R15, 0x4, R10 ;  /* 0x000000040f087825 */ /* 0x002fca00078e020a */
[----:B------:R4:W-:Y:S01]  /*09b0*/  STG.E desc[UR6][R8.64], R17 ;  /* 0x0000001108007986 */ /* 0x0009e2000c101906 */
[----:B--2---:R-:W-:-:S05]  /*09c0*/  IMAD.WIDE R10, R15, 0x4, R12 ;  /* 0x000000040f0a7825 */ /* 0x004fca00078e020c */
[----:B------:R4:W-:Y:S02]  /*09d0*/  STG.E desc[UR6][R10.64], R17 ;  /* 0x000000110a007986 */ /* 0x0009e4000c101906 */
.L_x_0:
[----:B----4-:R-:W-:-:S04]  /*09e0*/  IADD3 R6, PT, PT, R5, -0x1, RZ ;  /* 0xffffffff05067810 */ /* 0x010fc80007ffe0ff */
[----:B------:R-:W-:-:S13]  /*09f0*/  ISETP.GE.AND P0, PT, R19, R6, PT ;  /* 0x000000061300720c */ /* 0x000fda0003f06270 */
[----:B------:R-:W-:Y:S05]  /*0a00*/  @P0 EXIT ;  /* 0x000000000000094d */ /* 0x000fea0003800000 */
[----:B0-----:R-:W0:Y:S01]  /*0a10*/  LDC.64 R8, c[0x0][0x380] ;  /* 0x0000e000ff087b82 */ /* 0x001e220000000a00 */
[----:B------:R-:W-:-:S04]  /*0a20*/  IMAD R3, R19, R3, R0 ;  /* 0x0000000313037224 */ /* 0x000fc800078e0200 */
[----:B0-----:R-:W-:-:S05]  /*0a30*/  IMAD.WIDE R8, R3, 0x4, R8 ;  /* 0x0000000403087825 */ /* 0x001fca00078e0208 */
[----:B------:R0:W5:Y:S01]  /*0a40*/  LDG.E.CONSTANT R3, desc[UR6][R8.64] ;  /* 0x0000000608037981 */ /* 0x000162000c1e9900 */
[----:B------:R-:W-:Y:S01]  /*0a50*/  I2FP.F32.U32 R4, R4 ;  /* 0x0000000400047245 */ /* 0x000fe20000201000 */
[----:B------:R-:W-:-:S04]  /*0a60*/  HFMA2 R7, -RZ, RZ, 2, 0 ;  /* 0x40000000ff077431 */ /* 0x000fc800000001ff */
[----:B------:R-:W-:-:S04]  /*0a70*/  FADD R6, R4, 1 ;  /* 0x3f80000004067421 */ /* 0x000fc80000000000 */
[----:B------:R-:W2:Y:S08]  /*0a80*/  MUFU.RCP R5, R6 ;  /* 0x0000000600057308 */ /* 0x000eb00000001000 */
[----:B------:R-:W4:Y:S01]  /*0a90*/  FCHK P0, R7, R6 ;  /* 0x0000000607007302 */ /* 0x000f220000000000 */
[----:B--2---:R-:W-:-:S04]  /*0aa0*/  FFMA R4, -R6, R5, 1 ;  /* 0x3f80000006047423 */ /* 0x004fc80000000105 */
[----:B------:R-:W-:-:S04]  /*0ab0*/  FFMA R4, R5, R4, R5 ;  /* 0x0000000405047223 */ /* 0x000fc80000000005 */
[----:B------:R-:W-:-:S04]  /*0ac0*/  FFMA R5, R4, 2, RZ ;  /* 0x4000000004057823 */ /* 0x000fc800000000ff */
[----:B-1----:R-:W-:-:S04]  /*0ad0*/  FFMA R10, -R6, R5, 2 ;  /* 0x40000000060a7423 */ /* 0x002fc80000000105 */
[----:B------:R-:W-:Y:S01]  /*0ae0*/  FFMA R4, R4, R10, R5 ;  /* 0x0000000a04047223 */ /* 0x000fe20000000005 */
[----:B0---4-:R-:W-:Y:S06]  /*0af0*/  @!P0 BRA `(.L_x_5) ;  /* 0x00000000000c8947 */ /* 0x011fec0003800000 */
[----:B------:R-:W-:-:S07]  /*0b00*/  MOV R8, 0xb20 ;  /* 0x00000b2000087802 */ /* 0x000fce0000000f00 */
[----:B---3-5:R-:W-:Y:S05]  /*0b10*/  CALL.REL.NOINC `($__internal_0_$__cuda_sm3x_div_rn_noftz_f32_slowpath) ;  /* 0x0000002000407944 */ /* 0x028fea0003c00000 */
[----:B------:R-:W-:-:S07]  /*0b20*/  MOV R4, R5 ;  /* 0x0000000500047202 */ /* 0x000fce0000000f00 */
.L_x_5:
[----:B------:R-:W-:Y:S01]  /*0b30*/  MOV R5, RZ ;  /* 0x000000ff00057202 */ /* 0x000fe20000000f00 */
[----:B------:R-:W-:Y:S06]  /*0b40*/  @!P2 BRA `(.L_x_6) ;  /* 0x000000000034a947 */ /* 0x000fec0003800000 */
[----:B------:R-:W0:Y:S02]  /*0b50*/  LDCU UR4, c[0x0][0x394] ;  /* 0x00007280ff0477ac */ /* 0x000e240008000800 */
[----:B0-----:R-:W-:-:S05]  /*0b60*/  I2FP.F32.S32 R5, UR4 ;  /* 0x0000000400057c45 */ /* 0x001fca0008201400 */
[----:B------:R-:W-:-:S04]  /*0b70*/  FADD R6, R5, 1 ;  /* 0x3f80000005067421 */ /* 0x000fc80000000000 */
[----:B------:R-:W0:Y:S08]  /*0b80*/  MUFU.RCP R5, R6 ;  /* 0x0000000600057308 */ /* 0x000e300000001000 */
[----:B------:R-:W1:Y:S01]  /*0b90*/  FCHK P0, R7, R6 ;  /* 0x0000000607007302 */ /* 0x000e620000000000 */
[----:B0-----:R-:W-:-:S04]  /*0ba0*/  FFMA R8, -R6, R5, 1 ;  /* 0x3f80000006087423 */ /* 0x001fc80000000105 */
[----:B------:R-:W-:-:S04]  /*0bb0*/  FFMA R5, R5, R8, R5 ;  /* 0x0000000805057223 */ /* 0x000fc80000000005 */
[----:B------:R-:W-:-:S04]  /*0bc0*/  FFMA R8, R5, 2, RZ ;  /* 0x4000000005087823 */ /* 0x000fc800000000ff */
[----:B------:R-:W-:-:S04]  /*0bd0*/  FFMA R9, -R6, R8, 2 ;  /* 0x4000000006097423 */ /* 0x000fc80000000108 */
[----:B------:R-:W-:Y:S01]  /*0be0*/  FFMA R5, R5, R9, R8 ;  /* 0x0000000905057223 */ /* 0x000fe20000000008 */
[----:B-1----:R-:W-:Y:S06]  /*0bf0*/  @!P0 BRA `(.L_x_6) ;  /* 0x0000000000088947 */ /* 0x002fec0003800000 */
[----:B------:R-:W-:-:S07]  /*0c00*/  MOV R8, 0xc20 ;  /* 0x00000c2000087802 */ /* 0x000fce0000000f00 */
[----:B---3-5:R-:W-:Y:S05]  /*0c10*/  CALL.REL.NOINC `($__internal_0_$__cuda_sm3x_div_rn_noftz_f32_slowpath) ;  /* 0x0000002000007944 */ /* 0x028fea0003c00000 */
.L_x_6:
[----:B------:R-:W0:Y:S01]  /*0c20*/  LDCU UR5, c[0x0][0x39c] ;  /* 0x00007380ff0577ac */ /* 0x000e220008000800 */
[----:B---3--:R-:W-:-:S04]  /*0c30*/  IADD3 R21, PT, PT, R19, 0x1, RZ ;  /* 0x0000000113157810 */ /* 0x008fc80007ffe0ff */
[----:B0-----:R-:W-:-:S13]  /*0c40*/  ISETP.GE.AND P0, PT, R21, UR5, PT ;  /* 0x0000000515007c0c */ /* 0x001fda000bf06270 */
[----:B------:R-:W-:Y:S05]  /*0c50*/  @P0 EXIT ;  /* 0x000000000000094d */ /* 0x000fea0003800000 */
[----:B------:R-:W0:Y:S02]  /*0c60*/  LDCU UR4, c[0x0][0x390] ;  /* 0x00007200ff0477ac */ /* 0x000e240008000800 */
[----:B0-----:R-:W-:-:S09]  /*0c70*/  UISETP.NE.AND UP0, UPT, UR4, URZ, UPT ;  /* 0x000000ff0400728c */ /* 0x001fd2000bf05270 */
[----:B------:R-:W-:Y:S05]  /*0c80*/  BRA.U UP0, `(.L_x_7) ;  /* 0x0000000d00547547 */ /* 0x000fea000b800000 */
[----:B------:R-:W-:Y:S01]  /*0c90*/  UIADD3 UR4, UPT, UPT, UR5, -0x2, URZ ;  /* 0xfffffffe05047890 */ /* 0x000fe2000fffe0ff */
[----:B------:R-:W-:Y:S02]  /*0ca0*/  LOP3.LUT R8, RZ, R19, RZ, 0x33, !PT ;  /* 0x00000013ff087212 */ /* 0x000fe400078e33ff */
[----:B------:R-:W-:Y:S02]  /*0cb0*/  CS2R R6, SRZ ;  /* 0x0000000000067805 */ /* 0x000fe4000001ff00 */
[----:B------:R-:W-:Y:S02]  /*0cc0*/  PLOP3.LUT P0, PT, PT, PT, PT, 0x80, 0x8 ;  /* 0x000000000008781c */ /* 0x000fe40003f0f070 */
[----:B------:R-:W-:Y:S02]  /*0cd0*/  IADD3 R8, PT, PT, R8, UR5, RZ ;  /* 0x0000000508087c10 */ /* 0x000fe4000fffe0ff */
[----:B------:R-:W-:Y:S02]  /*0ce0*/  ISETP.NE.AND P1, PT, R19, UR4, PT ;  /* 0x0000000413007c0c */ /* 0x000fe4000bf25270 */
[----:B-----5:R-:W-:-:S11]  /*0cf0*/  MOV R5, R3 ;  /* 0x0000000300057202 */ /* 0x020fd60000000f00 */
[----:B------:R-:W-:Y:S05]  /*0d00*/  @!P1 BRA `(.L_x_8) ;  /* 0x0000000800349947 */ /* 0x000fea0003800000 */
[----:B------:R-:W0:Y:S01]  /*0d10*/  LDC R9, c[0x0][0x398] ;  /* 0x0000e600ff097b82 */ /* 0x000e220000000800 */
[----:B------:R-:W1:Y:S01]  /*0d20*/  LDCU UR5, c[0x0][0x398] ;  /* 0x00007300ff0577ac */ /* 0x000e620008000800 */
[----:B------:R-:W-:Y:S01]  /*0d30*/  IADD3 R11, PT, PT, R19, 0x2, RZ ;  /* 0x00000002130b7810 */ /* 0x000fe20007ffe0ff */
[----:B------:R-:W-:Y:S01]  /*0d40*/  HFMA2 R6, -RZ, RZ, 0, 0 ;  /* 0x00000000ff067431 */ /* 0x000fe200000001ff */
[----:B------:R-:W-:Y:S01]  /*0d50*/  LOP3.LUT R10, R8, 0xfffffffe, RZ, 0xc0, !PT ;  /* 0xfffffffe080a7812 */ /* 0x000fe200078ec0ff */
[----:B------:R-:W2:Y:S01]  /*0d60*/  LDCU UR4, c[0x0][0x388] ;  /* 0x00007100ff0477ac */ /* 0x000ea20008000800 */
[----:B------:R-:W-:Y:S02]  /*0d70*/  PRMT R25, RZ, 0x7610, R25 ;  /* 0x00007610ff197816 */ /* 0x000fe40000000019 */
[----:B------:R-:W3:Y:S01]  /*0d80*/  LDC.64 R12, c[0x0][0x3a8] ;  /* 0x0000ea00ff0c7b82 */ /* 0x000ee20000000a00 */
[----:B------:R-:W-:Y:S02]  /*0d90*/  MOV R5, R3 ;  /* 0x0000000300057202 */ /* 0x000fe40000000f00 */
[----:B------:R-:W-:Y:S01]  /*0da0*/  IADD3 R10, PT, PT, -R10, RZ, RZ ;  /* 0x000000ff0a0a7210 */ /* 0x000fe20007ffe1ff */
[----:B-1----:R-:W-:-:S02]  /*0db0*/  IMAD R23, R21, UR5, R0 ;  /* 0x0000000515177c24 */ /* 0x002fc4000f8e0200 */
[----:B------:R-:W-:-:S07]  /*0dc0*/  IMAD R22, R11, UR5, R0 ;  /* 0x000000050b167c24 */ /* 0x000fce000f8e0200 */
.L_x_17:
[----:B----4-:R-:W1:Y:S02]  /*0dd0*/  LDC.64 R14, c[0x0][0x380] ;  /* 0x0000e000ff0e7b82 */ /* 0x010e640000000a00 */
[----:B-1----:R-:W-:-:S05]  /*0de0*/  IMAD.WIDE R14, R23, 0x4, R14 ;  /* 0x00000004170e7825 */ /* 0x002fca00078e020e */
[----:B------:R-:W4:Y:S01]  /*0df0*/  LDG.E.CONSTANT R24, desc[UR6][R14.64] ;  /* 0x000000060e187981 */ /* 0x000f22000c1e9900 */
[----:B------:R-:W-:-:S04]  /*0e00*/  IADD3 R10, PT, PT, R10, 0x2, RZ ;  /* 0x000000020a0a7810 */ /* 0x000fc80007ffe0ff */
[----:B------:R-:W-:Y:S01]  /*0e10*/  ISETP.NE.AND P0, PT, R10, RZ, PT ;  /* 0x000000ff0a00720c */ /* 0x000fe20003f05270 */
[----:B----4-:R-:W-:-:S05]  /*0e20*/  FADD R17, R24, -R3 ;  /* 0x8000000318117221 */ /* 0x010fca0000000000 */
[----:B------:R-:W-:-:S13]  /*0e30*/  FSETP.NAN.AND P1, PT, |R17|, |R17|, PT ;  /* 0x400000111100720b */ /* 0x000fda0003f28200 */
[----:B------:R-:W-:Y:S05]  /*0e40*/  @!P1 BRA `(.L_x_9) ;  /* 0x0000000000109947 */ /* 0x000fea0003800000 */
[----:B------:R-:W-:Y:S02]  /*0e50*/  LOP3.LUT P1, RZ, R25, 0xff, RZ, 0xc0, !PT ;  /* 0x000000ff19ff7812 */ /* 0x000fe4000782c0ff */
[----:B------:R-:W-:-:S11]  /*0e60*/  PRMT R26, RZ, 0x7610, R26 ;  /* 0x00007610ff1a7816 */ /* 0x000fd6000000001a */
[----:B------:R-:W-:Y:S05]  /*0e70*/  @!P1 BRA `(.L_x_10) ;  /* 0x0000000000d09947 */ /* 0x000fea0003800000 */
[----:B------:R-:W-:Y:S05]  /*0e80*/  BRA `(.L_x_11) ;  /* 0x00000000007c7947 */ /* 0x000fea0003800000 */
.L_x_9:
[----:B------:R-:W-:-:S13]  /*0e90*/  LOP3.LUT P1, RZ, R25, 0xff, RZ, 0xc0, !PT ;  /* 0x000000ff19ff7812 */ /* 0x000fda000782c0ff */
[----:B------:R-:W-:Y:S05]  /*0ea0*/  @!P1 BRA `(.L_x_12) ;  /* 0x0000000000589947 */ /* 0x000fea0003800000 */
[----:B------:R-:W-:Y:S01]  /*0eb0*/  FADD R19, -R4, 1 ;  /* 0x3f80000004137421 */ /* 0x000fe20000000100 */
[----:B------:R-:W-:-:S03]  /*0ec0*/  FMUL R16, |R17|, R4 ;  /* 0x0000000411107220 */ /* 0x000fc60000400200 */
[----:B------:R-:W-:Y:S01]  /*0ed0*/  FMUL R21, R6, R19 ;  /* 0x0000001306157220 */ /* 0x000fe20000400000 */
[----:B------:R-:W-:-:S03]  /*0ee0*/  FFMA R17, |R17|, R4, -R16 ;  /* 0x0000000411117223 */ /* 0x000fc60000000a10 */
[--C-:B------:R-:W-:Y:S01]  /*0ef0*/  FADD R3, R16, R21.reuse ;  /* 0x0000001510037221 */ /* 0x100fe20000000000 */
[----:B------:R-:W-:-:S03]  /*0f00*/  FFMA R6, R6, R19, -R21 ;  /* 0x0000001306067223 */ /* 0x000fc60000000815 */
[----:B------:R-:W-:Y:S01]  /*0f10*/  FADD R18, -R16, R3 ;  /* 0x0000000310127221 */ /* 0x000fe20000000100 */
[----:B------:R-:W-:-:S03]  /*0f20*/  FADD R6, R17, R6 ;  /* 0x0000000611067221 */ /* 0x000fc60000000000 */
[--C-:B------:R-:W-:Y:S01]  /*0f30*/  FADD R25, R3, -R18.reuse ;  /* 0x8000001203197221 */ /* 0x100fe20000000000 */
[----:B------:R-:W-:Y:S01]  /*0f40*/  FADD R18, R21, -R18 ;  /* 0x8000001215127221 */ /* 0x000fe20000000000 */
[----:B------:R-:W-:Y:S02]  /*0f50*/  FFMA R7, R7, R19, R6 ;  /* 0x0000001307077223 */ /* 0x000fe40000000006 */
[----:B------:R-:W-:-:S04]  /*0f60*/  FADD R25, R16, -R25 ;  /* 0x8000001910197221 */ /* 0x000fc80000000000 */
[----:B------:R-:W-:Y:S01]  /*0f70*/  FADD R18, R25, R18 ;  /* 0x0000001219127221 */ /* 0x000fe20000000000 */
[----:B------:R-:W-:-:S03]  /*0f80*/  HFMA2 R25, -RZ, RZ, 0, 5.9604644775390625e-08 ;  /* 0x00000001ff197431 */ /* 0x000fc600000001ff */
[----:B------:R-:W-:-:S04]  /*0f90*/  FADD R18, R18, R7 ;  /* 0x0000000712127221 */ /* 0x000fc80000000000 */
[----:B------:R-:W-:-:S04]  /*0fa0*/  FADD R6, R3, R18 ;  /* 0x0000001203067221 */ /* 0x000fc80000000000 */
[----:B------:R-:W-:-:S04]  /*0fb0*/  FADD R7, -R3, R6 ;  /* 0x0000000603077221 */ /* 0x000fc80000000100 */
[--C-:B------:R-:W-:Y:S01]  /*0fc0*/  FADD R16, R6, -R7.reuse ;  /* 0x8000000706107221 */ /* 0x100fe20000000000 */
[----:B------:R-:W-:-:S03]  /*0fd0*/  FADD R7, R18, -R7 ;  /* 0x8000000712077221 */ /* 0x000fc60000000000 */
[----:B------:R-:W-:-:S04]  /*0fe0*/  FADD R16, R3, -R16 ;  /* 0x8000001003107221 */ /* 0x000fc80000000000 */
[----:B------:R-:W-:Y:S01]  /*0ff0*/  FADD R7, R16, R7 ;  /* 0x0000000710077221 */ /* 0x000fe20000000000 */
[----:B------:R-:W-:Y:S06]  /*1000*/  BRA `(.L_x_11) ;  /* 0x00000000001c7947 */ /* 0x000fec0003800000 */
.L_x_12:
[----:B------:R-:W-:Y:S01]  /*1010*/  FADD R6, RZ, |R17| ;  /* 0x40000011ff067221 */ /* 0x000fe20000000000 */
[----:B------:R-:W-:-:S03]  /*1020*/  MOV R25, 0x1 ;  /* 0x0000000100197802 */ /* 0x000fc60000000f00 */
[----:B------:R-:W-:-:S04]  /*1030*/  FADD R3, -|R17|, R6 ;  /* 0x0000000611037221 */ /* 0x000fc80000000300 */
[--C-:B------:R-:W-:Y:S01]  /*1040*/  FADD R7, R6, -R3.reuse ;  /* 0x8000000306077221 */ /* 0x100fe20000000000 */
[----:B------:R-:W-:-:S03]  /*1050*/  FADD R16, RZ, -R3 ;  /* 0x80000003ff107221 */ /* 0x000fc60000000000 */
[----:B------:R-:W-:-:S04]  /*1060*/  FADD R7, |R17|, -R7 ;  /* 0x8000000711077221 */ /* 0x000fc80000000200 */
[----:B------:R-:W-:-:S07]  /*1070*/  FADD R7, R7, R16 ;  /* 0x0000001007077221 */ /* 0x000fce0000000000 */
.L_x_11:
[----:B------:R-:W-:Y:S01]  /*1080*/  IADD3 R3, PT, PT, R11, -0x1, RZ ;  /* 0xffffffff0b037810 */ /* 0x000fe20007ffe0ff */
[----:B------:R-:W1:Y:S03]  /*1090*/  LDC.64 R18, c[0x0][0x3b0] ;  /* 0x0000ec00ff127b82 */ /* 0x000e660000000a00 */
[----:B------:R-:W-:Y:S01]  /*10a0*/  ISETP.GE.AND P1, PT, R3, R2, PT ;  /* 0x000000020300720c */ /* 0x000fe20003f26270 */
[----:B--2---:R-:W-:-:S04]  /*10b0*/  FMUL R3, R7, UR4 ;  /* 0x0000000407037c20 */ /* 0x004fc80008400000 */
[----:B------:R-:W2:Y:S01]  /*10c0*/  LDC.64 R16, c[0x0][0x3b8] ;  /* 0x0000ee00ff107b82 */ /* 0x000ea20000000a00 */
[----:B------:R-:W-:-:S04]  /*10d0*/  FFMA R3, R6, UR4, R3 ;  /* 0x0000000406037c23 */ /* 0x000fc80008000003 */
[----:B------:R-:W-:-:S03]  /*10e0*/  FADD R26, R24, -R3 ;  /* 0x80000003181a7221 */ /* 0x000fc60000000000 */
[----:B------:R-:W4:Y:S02]  /*10f0*/  @P1 LDC.64 R20, c[0x0][0x3a8] ;  /* 0x0000ea00ff141b82 */ /* 0x000f240000000a00 */
[----:B------:R-:W-:Y:S01]  /*1100*/  FMNMX R26, R5, R26, !PT ;  /* 0x0000001a051a7209 */ /* 0x000fe20007800000 */
[----:B------:R-:W-:-:S05]  /*1110*/  FADD R5, R24, R3 ;  /* 0x0000000318057221 */ /* 0x000fca0000000000 */
[----:B------:R-:W-:Y:S01]  /*1120*/  FMNMX R5, R5, R26, PT ;  /* 0x0000001a05057209 */ /* 0x000fe20003800000 */
[----:B-1----:R-:W-:Y:S01]  /*1130*/  @P1 IMAD.WIDE R18, R23, 0x4, R18 ;  /* 0x0000000417121825 */ /* 0x002fe200078e0212 */
[----:B------:R-:W-:-:S03]  /*1140*/  PRMT R26, R25, 0x7610, R26 ;  /* 0x00007610191a7816 */ /* 0x000fc6000000001a */
[C-C-:B------:R-:W-:Y:S01]  /*1150*/  @P1 FADD R27, R5.reuse, R3.reuse ;  /* 0x00000003051b1221 */ /* 0x140fe20000000000 */
[----:B------:R-:W-:Y:S01]  /*1160*/  @P1 FADD R3, R5, -R3 ;  /* 0x8000000305031221 */ /* 0x000fe20000000000 */
[----:B--2---:R-:W-:-:S04]  /*1170*/  @P1 IMAD.WIDE R16, R23, 0x4, R16 ;  /* 0x0000000417101825 */ /* 0x004fc800078e0210 */
[----:B----4-:R-:W-:-:S05]  /*1180*/  @P1 IMAD.WIDE R20, R23, 0x4, R20 ;  /* 0x0000000417141825 */ /* 0x010fca00078e0214 */
[----:B------:R1:W-:Y:S04]  /*1190*/  @P1 STG.E desc[UR6][R20.64], R5 ;  /* 0x0000000514001986 */ /* 0x0003e8000c101906 */
[----:B------:R1:W-:Y:S04]  /*11a0*/  @P1 STG.E desc[UR6][R18.64], R27 ;  /* 0x0000001b12001986 */ /* 0x0003e8000c101906 */
[----:B------:R1:W-:Y:S02]  /*11b0*/  @P1 STG.E desc[UR6][R16.64], R3 ;  /* 0x0000000310001986 */ /* 0x0003e4000c101906 */
.L_x_10:
[----:B0-----:R-:W-:-:S05]  /*11c0*/  IMAD.WIDE R14, R9, 0x4, R14 ;  /* 0x00000004090e7825 */ /* 0x001fca00078e020e */
[----:B-1----:R-:W4:Y:S02]  /*11d0*/  LDG.E.CONSTANT R3, desc[UR6][R14.64] ;  /* 0x000000060e037981 */ /* 0x002f24000c1e9900 */
[----:B----4-:R-:W-:-:S05]  /*11e0*/  FADD R17, -R24, R3 ;  /* 0x0000000318117221 */ /* 0x010fca0000000100 */
[----:B------:R-:W-:-:S13]  /*11f0*/  FSETP.NAN.AND P1, PT, |R17|, |R17|, PT ;  /* 0x400000111100720b */ /* 0x000fda0003f28200 */
[----:B------:R-:W-:Y:S05]  /*1200*/  @!P1 BRA `(.L_x_13) ;  /* 0x0000000000109947 */ /* 0x000fea0003800000 */
[----:B------:R-:W-:Y:S02]  /*1210*/  LOP3.LUT P1, RZ, R26, 0xff, RZ, 0xc0, !PT ;  /* 0x000000ff1aff7812 */ /* 0x000fe4000782c0ff */
[----:B------:R-:W-:-:S11]  /*1220*/  PRMT R25, RZ, 0x7610, R25 ;  /* 0x00007610ff197816 */ /* 0x000fd60000000019 */
[----:B------:R-:W-:Y:S05]  /*1230*/  @!P1 BRA `(.L_x_14) ;  /* 0x0000000000cc9947 */ /* 0x000fea0003800000 */
[----:B------:R-:W-:Y:S05]  /*1240*/  BRA `(.L_x_15) ;  /* 0x00000000007c7947 */ /* 0x000fea0003800000 */
.L_x_13:
[----:B------:R-:W-:-:S13]  /*1250*/  LOP3.LUT P1, RZ, R26, 0xff, RZ, 0xc0, !PT ;  /* 0x000000ff1aff7812 */ /* 0x000fda000782c0ff */
[----:B------:R-:W-:Y:S05]  /*1260*/  @!P1 BRA `(.L_x_16) ;  /* 0x0000000000589947 */ /* 0x000fea0003800000 */
[----:B------:R-:W-:Y:S01]  /*1270*/  FADD R19, -R4, 1 ;  /* 0x3f80000004137421 */ /* 0x000fe20000000100 */
[CC--:B------:R-:W-:Y:S01]  /*1280*/  FMUL R14, |R17|.reuse, R4.reuse ;  /* 0x00000004110e7220 */ /* 0x0c0fe20000400200 */
[----:B------:R-:W-:Y:S02]  /*1290*/  HFMA2 R26, -RZ, RZ, 0, 5.9604644775390625e-08 ;  /* 0x00000001ff1a7431 */ /* 0x000fe400000001ff */
[----:B------:R-:W-:Y:S01]  /*12a0*/  FMUL R21, R6, R19 ;  /* 0x0000001306157220 */ /* 0x000fe20000400000 */
[----:B------:R-:W-:-:S03]  /*12b0*/  FFMA R16, |R17|, R4, -R14 ;  /* 0x0000000411107223 */ /* 0x000fc60000000a0e */
[----:B------:R-:W-:Y:S01]  /*12c0*/  FADD R15, R21, R14 ;  /* 0x0000000e150f7221 */ /* 0x000fe20000000000 */
[----:B------:R-:W-:-:S03]  /*12d0*/  FFMA R25, R6, R19, -R21 ;  /* 0x0000001306197223 */ /* 0x000fc60000000815 */
[----:B------:R-:W-:Y:S01]  /*12e0*/  FADD R18, -R14, R15 ;  /* 0x0000000f0e127221 */ /* 0x000fe20000000100 */
[----:B------:R-:W-:-:S03]  /*12f0*/  FADD R16, R25, R16 ;  /* 0x0000001019107221 */ /* 0x000fc60000000000 */
[--C-:B------:R-:W-:Y:S01]  /*1300*/  FADD R17, R15, -R18.reuse ;  /* 0x800000120f117221 */ /* 0x100fe20000000000 */
[----:B------:R-:W-:Y:S01]  /*1310*/  FADD R18, R21, -R18 ;  /* 0x8000001215127221 */ /* 0x000fe20000000000 */
[----:B------:R-:W-:Y:S02]  /*1320*/  FFMA R16, R7, R19, R16 ;  /* 0x0000001307107223 */ /* 0x000fe40000000010 */
[----:B------:R-:W-:-:S04]  /*1330*/  FADD R17, R14, -R17 ;  /* 0x800000110e117221 */ /* 0x000fc80000000000 */
[----:B------:R-:W-:-:S04]  /*1340*/  FADD R17, R17, R18 ;  /* 0x0000001211117221 */ /* 0x000fc80000000000 */
        /* <DEDUP_REMOVED lines=8> */
.L_x_16:
[----:B------:R-:W-:Y:S01]  /*13d0*/  FADD R6, RZ, |R17| ;  /* 0x40000011ff067221 */ /* 0x000fe20000000000 */
[----:B------:R-:W-:-:S03]  /*13e0*/  MOV R26, 0x1 ;  /* 0x00000001001a7802 */ /* 0x000fc60000000f00 */
[----:B------:R-:W-:-:S04]  /*13f0*/  FADD R7, -|R17|, R6 ;  /* 0x0000000611077221 */ /* 0x000fc80000000300 */
[--C-:B------:R-:W-:Y:S01]  /*1400*/  FADD R14, R6, -R7.reuse ;  /* 0x80000007060e7221 */ /* 0x100fe20000000000 */
[----:B------:R-:W-:-:S03]  /*1410*/  FADD R7, RZ, -R7 ;  /* 0x80000007ff077221 */ /* 0x000fc60000000000 */
[----:B------:R-:W-:-:S04]  /*1420*/  FADD R14, |R17|, -R14 ;  /* 0x8000000e110e7221 */ /* 0x000fc80000000200 */
[----:B------:R-:W-:-:S07]  /*1430*/  FADD R7, R14, R7 ;  /* 0x000000070e077221 */ /* 0x000fce0000000000 */
.L_x_15:
[----:B--2---:R-:W-:Y:S01]  /*1440*/  FMUL R15, R7, UR4 ;  /* 0x00000004070f7c20 */ /* 0x004fe20008400000 */
[----:B------:R-:W-:Y:S02]  /*1450*/  ISETP.GE.AND P1, PT, R11, R2, PT ;  /* 0x000000020b00720c */ /* 0x000fe40003f26270 */
[----:B------:R-:W-:Y:S01]  /*1460*/  PRMT R25, R26, 0x7610, R25 ;  /* 0x000076101a197816 */ /* 0x000fe20000000019 */
[----:B------:R-:W-:-:S04]  /*1470*/  FFMA R18, R6, UR4, R15 ;  /* 0x0000000406127c23 */ /* 0x000fc8000800000f */
[C-C-:B------:R-:W-:Y:S01]  /*1480*/  FADD R14, R3.reuse, -R18.reuse ;  /* 0x80000012030e7221 */ /* 0x140fe20000000000 */
[----:B------:R-:W-:-:S04]  /*1490*/  FADD R15, R3, R18 ;  /* 0x00000012030f7221 */ /* 0x000fc80000000000 */
[----:B------:R-:W-:-:S04]  /*14a0*/  FMNMX R14, R5, R14, !PT ;  /* 0x0000000e050e7209 */ /* 0x000fc80007800000 */
[----:B------:R-:W-:Y:S01]  /*14b0*/  FMNMX R5, R15, R14, PT ;  /* 0x0000000e0f057209 */ /* 0x000fe20003800000 */
[----:B------:R-:W-:Y:S06]  /*14c0*/  @!P1 BRA `(.L_x_14) ;  /* 0x0000000000289947 */ /* 0x000fec0003800000 */
[----:B------:R-:W0:Y:S01]  /*14d0*/  LDC.64 R16, c[0x0][0x3b0] ;  /* 0x0000ec00ff107b82 */ /* 0x000e220000000a00 */
[C-C-:B------:R-:W-:Y:S01]  /*14e0*/  FADD R21, R5.reuse, R18.reuse ;  /* 0x0000001205157221 */ /* 0x140fe20000000000 */
[----:B------:R-:W-:Y:S01]  /*14f0*/  FADD R27, R5, -R18 ;  /* 0x80000012051b7221 */ /* 0x000fe20000000000 */
[----:B---3--:R-:W-:-:S05]  /*1500*/  IMAD.WIDE R18, R22, 0x4, R12 ;  /* 0x0000000416127825 */ /* 0x008fca00078e020c */
[----:B------:R-:W1:Y:S01]  /*1510*/  LDC.64 R14, c[0x0][0x3b8] ;  /* 0x0000ee00ff0e7b82 */ /* 0x000e620000000a00 */
[----:B------:R4:W-:Y:S01]  /*1520*/  STG.E desc[UR6][R18.64], R5 ;  /* 0x0000000512007986 */ /* 0x0009e2000c101906 */
[----:B0-----:R-:W-:-:S05]  /*1530*/  IMAD.WIDE R16, R22, 0x4, R16 ;  /* 0x0000000416107825 */ /* 0x001fca00078e0210 */
[----:B------:R4:W-:Y:S01]  /*1540*/  STG.E desc[UR6][R16.64], R21 ;  /* 0x0000001510007986 */ /* 0x0009e2000c101906 */
[----:B-1----:R-:W-:-:S05]  /*1550*/  IMAD.WIDE R14, R22, 0x4, R14 ;  /* 0x00000004160e7825 */ /* 0x002fca00078e020e */
[----:B------:R4:W-:Y:S02]  /*1560*/  STG.E desc[UR6][R14.64], R27 ;  /* 0x0000001b0e007986 */ /* 0x0009e4000c101906 */
.L_x_14:
[----:B------:R-:W-:Y:S02]  /*1570*/  IADD3 R11, PT, PT, R11, 0x2, RZ ;  /* 0x000000020b0b7810 */ /* 0x000fe40007ffe0ff */
[C---:B------:R-:W-:Y:S02]  /*1580*/  LEA R22, R9.reuse, R22, 0x1 ;  /* 0x0000001609167211 */ /* 0x040fe400078e08ff */
[----:B------:R-:W-:Y:S01]  /*1590*/  LEA R23, R9, R23, 0x1 ;  /* 0x0000001709177211 */ /* 0x000fe200078e08ff */
[----:B------:R-:W-:Y:S06]  /*15a0*/  @P0 BRA `(.L_x_17) ;  /* 0xfffffff800080947 */ /* 0x000fec000383ffff */
[----:B------:R-:W-:Y:S02]  /*15b0*/  LOP3.LUT P0, RZ, R25, 0xff, RZ, 0xc0, !PT ;  /* 0x000000ff19ff7812 */ /* 0x000fe4000780c0ff */
[----:B----4-:R-:W-:Y:S02]  /*15c0*/  IADD3 R21, PT, PT, R11, -0x1, RZ ;  /* 0xffffffff0b157810 */ /* 0x010fe40007ffe0ff */
[----:B------:R-:W-:-:S13]  /*15d0*/  PLOP3.LUT P0, PT, P0, PT, PT, 0x8, 0x80 ;  /* 0x000000000080781c */ /* 0x000fda000070e170 */
.L_x_8:
[----:B------:R-:W-:-:S04]  /*15e0*/  LOP3.LUT R8, R8, 0x1, RZ, 0xc0, !PT ;  /* 0x0000000108087812 */ /* 0x000fc800078ec0ff */
[----:B------:R-:W-:-:S13]  /*15f0*/  ISETP.NE.U32.AND P1, PT, R8, 0x1, PT ;  /* 0x000000010800780c */ /* 0x000fda0003f25070 */
[----:B--2---:R-:W-:Y:S05]  /*1600*/  @P1 EXIT ;  /* 0x000000000000194d */ /* 0x004fea0003800000 */
[----:B------:R-:W0:Y:S01]  /*1610*/  LDC.64 R8, c[0x0][0x380] ;  /* 0x0000e000ff087b82 */ /* 0x000e220000000a00 */
[----:B------:R-:W1:Y:S02]  /*1620*/  LDCU UR4, c[0x0][0x398] ;  /* 0x00007300ff0477ac */ /* 0x000e640008000800 */
[----:B-1----:R-:W-:-:S04]  /*1630*/  IMAD R0, R21, UR4, R0 ;  /* 0x0000000415007c24 */ /* 0x002fc8000f8e0200 */
[----:B0-----:R-:W-:-:S06]  /*1640*/  IMAD.WIDE R8, R0, 0x4, R8 ;  /* 0x0000000400087825 */ /* 0x001fcc00078e0208 */
[----:B------:R-:W2:Y:S01]  /*1650*/  LDG.E.CONSTANT R8, desc[UR6][R8.64] ;  /* 0x0000000608087981 */ /* 0x000ea2000c1e9900 */
[----:B---3--:R-:W-:Y:S02]  /*1660*/  MOV R13, R6 ;  /* 0x00000006000d7202 */ /* 0x008fe40000000f00 */
[----:B------:R-:W-:Y:S01]  /*1670*/  MOV R11, R7 ;  /* 0x00000007000b7202 */ /* 0x000fe20000000f00 */
[----:B--2---:R-:W-:-:S05]  /*1680*/  FADD R12, R8, -R3 ;  /* 0x80000003080c7221 */ /* 0x004fca0000000000 */
[----:B------:R-:W-:-:S13]  /*1690*/  FSETP.NAN.AND P1, PT, |R12|, |R12|, PT ;  /* 0x4000000c0c00720b */ /* 0x000fda0003f28200 */
[----:B------:R-:W-:Y:S05]  /*16a0*/  @!P1 BRA `(.L_x_18) ;  /* 0x0000000000089947 */ /* 0x000fea0003800000 */
[----:B------:R-:W-:Y:S05]  /*16b0*/  @P0 EXIT ;  /* 0x000000000000094d */ /* 0x000fea0003800000 */
[----:B------:R-:W-:Y:S05]  /*16c0*/  BRA `(.L_x_19) ;  /* 0x0000000000707947 */ /* 0x000fea0003800000 */
.L_x_18:
[----:B------:R-:W-:Y:S05]  /*16d0*/  @P0 BRA `(.L_x_20) ;  /* 0x0000000000540947 */ /* 0x000fea0003800000 */
        /* <DEDUP_REMOVED lines=21> */
.L_x_20:
[----:B------:R-:W-:-:S04]  /*1830*/  FADD R13, RZ, |R12| ;  /* 0x4000000cff0d7221 */ /* 0x000fc80000000000 */
[----:B------:R-:W-:-:S04]  /*1840*/  FADD R3, -|R12|, R13 ;  /* 0x0000000d0c037221 */ /* 0x000fc80000000300 */
[--C-:B------:R-:W-:Y:S01]  /*1850*/  FADD R4, R13, -R3.reuse ;  /* 0x800000030d047221 */ /* 0x100fe20000000000 */
[----:B------:R-:W-:-:S03]  /*1860*/  FADD R3, RZ, -R3 ;  /* 0x80000003ff037221 */ /* 0x000fc60000000000 */
[----:B------:R-:W-:-:S04]  /*1870*/  FADD R4, |R12|, -R4 ;  /* 0x800000040c047221 */ /* 0x000fc80000000200 */
[----:B------:R-:W-:-:S07]  /*1880*/  FADD R11, R4, R3 ;  /* 0x00000003040b7221 */ /* 0x000fce0000000000 */
.L_x_19:
[----:B------:R-:W0:Y:S01]  /*1890*/  LDCU UR4, c[0x0][0x388] ;  /* 0x00007100ff0477ac */ /* 0x000e220008000800 */
[----:B------:R-:W-:Y:S01]  /*18a0*/  ISETP.GE.AND P0, PT, R21, R2, PT ;  /* 0x000000021500720c */ /* 0x000fe20003f06270 */
[----:B0-----:R-:W-:-:S04]  /*18b0*/  FMUL R2, R11, UR4 ;  /* 0x000000040b027c20 */ /* 0x001fc80008400000 */
[----:B------:R-:W-:-:S08]  /*18c0*/  FFMA R13, R13, UR4, R2 ;  /* 0x000000040d0d7c23 */ /* 0x000fd00008000002 */
[----:B------:R-:W-:Y:S05]  /*18d0*/  @!P0 EXIT ;  /* 0x000000000000894d */ /* 0x000fea0003800000 */
[----:B------:R-:W0:Y:S01]  /*18e0*/  LDC.64 R2, c[0x0][0x3a8] ;  /* 0x0000ea00ff027b82 */ /* 0x000e220000000a00 */
[C-C-:B------:R-:W-:Y:S01]  /*18f0*/  FADD R4, R8.reuse, -R13.reuse ;  /* 0x8000000d08047221 */ /* 0x140fe20000000000 */
[----:B------:R-:W-:-:S04]  /*1900*/  FADD R8, R8, R13 ;  /* 0x0000000d08087221 */ /* 0x000fc80000000000 */
[----:B------:R-:W-:Y:S02]  /*1910*/  FMNMX R5, R4, R5, !PT ;  /* 0x0000000504057209 */ /* 0x000fe40007800000 */
[----:B------:R-:W1:Y:S02]  /*1920*/  LDC.64 R6, c[0x0][0x3b0] ;  /* 0x0000ec00ff067b82 */ /* 0x000e640000000a00 */
[----:B------:R-:W-:-:S05]  /*1930*/  FMNMX R8, R8, R5, PT ;  /* 0x0000000508087209 */ /* 0x000fca0003800000 */
[----:B------:R-:W-:Y:S01]  /*1940*/  FADD R9, R13, R8 ;  /* 0x000000080d097221 */ /* 0x000fe20000000000 */
[----:B------:R-:W2:Y:S01]  /*1950*/  LDC.64 R10, c[0x0][0x3b8] ;  /* 0x0000ee00ff0a7b82 */ /* 0x000ea20000000a00 */
[----:B0-----:R-:W-:-:S05]  /*1960*/  IMAD.WIDE R2, R0, 0x4, R2 ;  /* 0x0000000400027825 */ /* 0x001fca00078e0202 */
[----:B------:R-:W-:Y:S01]  /*1970*/  STG.E desc[UR6][R2.64], R8 ;  /* 0x0000000802007986 */ /* 0x000fe2000c101906 */
[----:B-1----:R-:W-:-:S05]  /*1980*/  IMAD.WIDE R4, R0, 0x4, R6 ;  /* 0x0000000400047825 */ /* 0x002fca00078e0206 */
[----:B------:R-:W-:Y:S01]  /*1990*/  STG.E desc[UR6][R4.64], R9 ;  /* 0x0000000904007986 */ /* 0x000fe2000c101906 */
[----:B--2---:R-:W-:-:S04]  /*19a0*/  IMAD.WIDE R6, R0, 0x4, R10 ;  /* 0x0000000400067825 */ /* 0x004fc800078e020a */
[----:B------:R-:W-:-:S05]  /*19b0*/  FADD R11, -R13, R8 ;  /* 0x000000080d0b7221 */ /* 0x000fca0000000100 */
[----:B------:R-:W-:Y:S01]  /*19c0*/  STG.E desc[UR6][R6.64], R11 ;  /* 0x0000000b06007986 */ /* 0x000fe2000c101906 */
[----:B------:R-:W-:Y:S05]  /*19d0*/  EXIT ;  /* 0x000000000000794d */ /* 0x000fea0003800000 */
.L_x_7:
[----:B------:R-:W-:Y:S01]  /*19e0*/  UIADD3 UR4, UPT, UPT, UR5, -0x2, URZ ;  /* 0xfffffffe05047890 */ /* 0x000fe2000fffe0ff */
[----:B------:R-:W-:Y:S01]  /*19f0*/  LOP3.LUT R11, RZ, R19, RZ, 0x33, !PT ;  /* 0x00000013ff0b7212 */ /* 0x000fe200078e33ff */
[----:B------:R-:W-:Y:S01]  /*1a00*/  HFMA2 R6, -RZ, RZ, 0, 0 ;  /* 0x00000000ff067431 */ /* 0x000fe200000001ff */
[----:B------:R-:W-:Y:S01]  /*1a10*/  PLOP3.LUT P0, PT, PT, PT, PT, 0x80, 0x8 ;  /* 0x000000000008781c */ /* 0x000fe20003f0f070 */
[----:B------:R-:W-:Y:S01]  /*1a20*/  HFMA2 R10, -RZ, RZ, 0, 0 ;  /* 0x00000000ff0a7431 */ /* 0x000fe200000001ff */
[----:B------:R-:W-:Y:S02]  /*1a30*/  IADD3 R11, PT, PT, R11, UR5, RZ ;  /* 0x000000050b0b7c10 */ /* 0x000fe4000fffe0ff */
[----:B------:R-:W-:Y:S02]  /*1a40*/  CS2R R8, SRZ ;  /* 0x0000000000087805 */ /* 0x000fe4000001ff00 */
[----:B------:R-:W-:Y:S02]  /*1a50*/  ISETP.NE.AND P2, PT, R19, UR4, PT ;  /* 0x0000000413007c0c */ /* 0x000fe4000bf45270 */
[----:B------:R-:W-:-:S02]  /*1a60*/  PLOP3.LUT P1, PT, PT, PT, PT, 0x80, 0x8 ;  /* 0x000000000008781c */ /* 0x000fc40003f2f070 */
[----:B-----5:R-:W-:-:S09]  /*1a70*/  MOV R7, R3 ;  /* 0x0000000300077202 */ /* 0x020fd20000000f00 */
[----:B------:R-:W-:Y:S05]  /*1a80*/  @!P2 BRA `(.L_x_21) ;  /* 0x0000000c000ca947 */ /* 0x000fea0003800000 */
[----:B------:R-:W0:Y:S01]  /*1a90*/  LDCU UR4, c[0x0][0x398] ;  /* 0x00007300ff0477ac */ /* 0x000e220008000800 */
[----:B------:R-:W-:Y:S02]  /*1aa0*/  IADD3 R19, PT, PT, R19, 0x2, RZ ;  /* 0x0000000213137810 */ /* 0x000fe40007ffe0ff */
[----:B------:R-:W-:Y:S01]  /*1ab0*/  LOP3.LUT R22, R11, 0xfffffffe, RZ, 0xc0, !PT ;  /* 0xfffffffe0b167812 */ /* 0x000fe200078ec0ff */
[----:B------:R-:W1:Y:S01]  /*1ac0*/  LDCU UR5, c[0x0][0x388] ;  /* 0x00007100ff0577ac */ /* 0x000e620008000800 */
[----:B------:R-:W-:Y:S02]  /*1ad0*/  MOV R6, RZ ;  /* 0x000000ff00067202 */ /* 0x000fe40000000f00 */
[----:B------:R-:W-:Y:S02]  /*1ae0*/  PRMT R18, RZ, 0x7610, R18 ;  /* 0x00007610ff127816 */ /* 0x000fe40000000012 */
[----:B------:R-:W-:Y:S02]  /*1af0*/  PRMT R20, RZ, 0x7610, R20 ;  /* 0x00007610ff147816 */ /* 0x000fe40000000014 */
[----:B------:R-:W-:-:S02]  /*1b00*/  MOV R7, R3 ;  /* 0x0000000300077202 */ /* 0x000fc40000000f00 */
[----:B------:R-:W-:Y:S01]  /*1b10*/  IADD3 R22, PT, PT, -R22, RZ, RZ ;  /* 0x000000ff16167210 */ /* 0x000fe20007ffe1ff */
[--C-:B0-----:R-:W-:Y:S02]  /*1b20*/  IMAD R21, R21, UR4, R0.reuse ;  /* 0x0000000415157c24 */ /* 0x101fe4000f8e0200 */
[----:B------:R-:W-:-:S07]  /*1b30*/  IMAD R23, R19, UR4, R0 ;  /* 0x0000000413177c24 */ /* 0x000fce000f8e0200 */
.L_x_32:
[----:B0-----:R-:W0:Y:S02]  /*1b40*/  LDC.64 R12, c[0x0][0x380] ;  /* 0x0000e000ff0c7b82 */ /* 0x001e240000000a00 */
[----:B0-----:R-:W-:-:S05]  /*1b50*/  IMAD.WIDE R12, R21, 0x4, R12 ;  /* 0x00000004150c7825 */ /* 0x001fca00078e020c */
[----:B------:R-:W2:Y:S01]  /*1b60*/  LDG.E.CONSTANT R26, desc[UR6][R12.64] ;  /* 0x000000060c1a7981 */ /* 0x000ea2000c1e9900 */
[----:B------:R-:W-:-:S04]  /*1b70*/  IADD3 R22, PT, PT, R22, 0x2, RZ ;  /* 0x0000000216167810 */ /* 0x000fc80007ffe0ff */
[----:B------:R-:W-:Y:S01]  /*1b80*/  ISETP.NE.AND P0, PT, R22, RZ, PT ;  /* 0x000000ff1600720c */ /* 0x000fe20003f05270 */
[----:B--2---:R-:W-:-:S05]  /*1b90*/  FADD R17, R26, -R3 ;  /* 0x800000031a117221 */ /* 0x004fca0000000000 */
[----:B------:R-:W-:-:S13]  /*1ba0*/  FSETP.NAN.AND P1, PT, |R17|, |R17|, PT ;  /* 0x400000111100720b */ /* 0x000fda0003f28200 */
[----:B------:R-:W-:Y:S05]  /*1bb0*/  @P1 BRA `(.L_x_22) ;  /* 0x0000000000841947 */ /* 0x000fea0003800000 */
[----:B------:R-:W-:-:S13]  /*1bc0*/  LOP3.LUT P1, RZ, R20, 0xff, RZ, 0xc0, !PT ;  /* 0x000000ff14ff7812 */ /* 0x000fda000782c0ff */
[----:B------:R-:W-:Y:S05]  /*1bd0*/  @P1 BRA `(.L_x_23) ;  /* 0x0000000000201947 */ /* 0x000fea0003800000 */
[----:B------:R-:W-:Y:S01]  /*1be0*/  FADD R8, RZ, |R17| ;  /* 0x40000011ff087221 */ /* 0x000fe20000000000 */
[----:B------:R-:W-:-:S03]  /*1bf0*/  MOV R20, 0x1 ;  /* 0x0000000100147802 */ /* 0x000fc60000000f00 */
[----:B------:R-:W-:-:S04]  /*1c00*/  FADD R3, -|R17|, R8 ;  /* 0x0000000811037221 */ /* 0x000fc80000000300 */
[--C-:B------:R-:W-:Y:S01]  /*1c10*/  FADD R10, R8, -R3.reuse ;  /* 0x80000003080a7221 */ /* 0x100fe20000000000 */
[----:B------:R-:W-:-:S03]  /*1c20*/  FADD R3, RZ, -R3 ;  /* 0x80000003ff037221 */ /* 0x000fc60000000000 */
[----:B------:R-:W-:-:S04]  /*1c30*/  FADD R10, |R17|, -R10 ;  /* 0x8000000a110a7221 */ /* 0x000fc80000000200 */
[----:B------:R-:W-:Y:S01]  /*1c40*/  FADD R10, R10, R3 ;  /* 0x000000030a0a7221 */ /* 0x000fe20000000000 */
[----:B------:R-:W-:Y:S06]  /*1c50*/  BRA `(.L_x_24) ;  /* 0x0000000000687947 */ /* 0x000fec0003800000 */
.L_x_23:
        /* <DEDUP_REMOVED lines=11> */
[----:B------:R-:W-:Y:S01]  /*1d10*/  FADD R25, R14, -R25 ;  /* 0x800000190e197221 */ /* 0x000fe20000000000 */
[----:B------:R-:W-:-:S03]  /*1d20*/  HFMA2 R14, -RZ, RZ, 0, 5.9604644775390625e-08 ;  /* 0x00000001ff0e7431 */ /* 0x000fc600000001ff */
[----:B------:R-:W-:-:S04]  /*1d30*/  FADD R20, R25, R20 ;  /* 0x0000001419147221 */ /* 0x000fc80000000000 */
[----:B------:R-:W-:-:S04]  /*1d40*/  FADD R20, R20, R15 ;  /* 0x0000000f14147221 */ /* 0x000fc80000000000 */
[----:B------:R-:W-:-:S04]  /*1d50*/  FADD R8, R3, R20 ;  /* 0x0000001403087221 */ /* 0x000fc80000000000 */
[----:B------:R-:W-:-:S04]  /*1d60*/  FADD R15, -R3, R8 ;  /* 0x00000008030f7221 */ /* 0x000fc80000000100 */
[--C-:B------:R-:W-:Y:S01]  /*1d70*/  FADD R10, R8, -R15.reuse ;  /* 0x8000000f080a7221 */ /* 0x100fe20000000000 */
[----:B------:R-:W-:Y:S01]  /*1d80*/  FADD R15, R20, -R15 ;  /* 0x8000000f140f7221 */ /* 0x000fe20000000000 */
[----:B------:R-:W-:Y:S02]  /*1d90*/  PRMT R20, R14, 0x7610, R20 ;  /* 0x000076100e147816 */ /* 0x000fe40000000014 */
[----:B------:R-:W-:-:S04]  /*1da0*/  FADD R10, R3, -R10 ;  /* 0x8000000a030a7221 */ /* 0x000fc80000000000 */
[----:B------:R-:W-:Y:S01]  /*1db0*/  FADD R10, R10, R15 ;  /* 0x0000000f0a0a7221 */ /* 0x000fe20000000000 */
[----:B------:R-:W-:Y:S06]  /*1dc0*/  BRA `(.L_x_24) ;  /* 0x00000000000c7947 */ /* 0x000fec0003800000 */
.L_x_22:
[----:B------:R-:W-:Y:S02]  /*1dd0*/  LOP3.LUT P1, RZ, R20, 0xff, RZ, 0xc0, !PT ;  /* 0x000000ff14ff7812 */ /* 0x000fe4000782c0ff */
[----:B------:R-:W-:-:S11]  /*1de0*/  PRMT R27, RZ, 0x7610, R27 ;  /* 0x00007610ff1b7816 */ /* 0x000fd6000000001b */
[----:B------:R-:W-:Y:S05]  /*1df0*/  @!P1 BRA `(.L_x_25) ;  /* 0x0000000000b49947 */ /* 0x000fea0003800000 */
.L_x_24:
[----:B------:R-:W-:Y:S02]  /*1e00*/  LOP3.LUT P1, RZ, R18, 0xff, RZ, 0xc0, !PT ;  /* 0x000000ff12ff7812 */ /* 0x000fe4000782c0ff */
[----:B------:R-:W-:Y:S02]  /*1e10*/  IADD3 R3, PT, PT, R19, -0x1, RZ ;  /* 0xffffffff13037810 */ /* 0x000fe40007ffe0ff */
[----:B------:R-:W-:Y:S02]  /*1e20*/  MOV R15, RZ ;  /* 0x000000ff000f7202 */ /* 0x000fe40000000f00 */
[----:B------:R-:W-:Y:S01]  /*1e30*/  ISETP.GE.AND P2, PT, R3, R2, PT ;  /* 0x000000020300720c */ /* 0x000fe20003f46270 */
[----:B-1----:R-:W-:-:S04]  /*1e40*/  FMUL R3, R10, UR5 ;  /* 0x000000050a037c20 */ /* 0x002fc80008400000 */
[----:B------:R-:W-:Y:S02]  /*1e50*/  FFMA R14, R8, UR5, R3 ;  /* 0x00000005080e7c23 */ /* 0x000fe40008000003 */
[----:B------:R-:W-:Y:S06]  /*1e60*/  @!P1 BRA `(.L_x_26) ;  /* 0x0000000000389947 */ /* 0x000fec0003800000 */
[----:B------:R-:W-:Y:S01]  /*1e70*/  FADD R17, -R5, 1 ;  /* 0x3f80000005117421 */ /* 0x000fe20000000100 */
[----:B------:R-:W-:-:S03]  /*1e80*/  FMUL R3, R14, R5 ;  /* 0x000000050e037220 */ /* 0x000fc60000400000 */
[----:B------:R-:W-:Y:S01]  /*1e90*/  FMUL R25, R6, R17 ;  /* 0x0000001106197220 */ /* 0x000fe20000400000 */
[----:B------:R-:W-:-:S03]  /*1ea0*/  FFMA R15, R14, R5, -R3 ;  /* 0x000000050e0f7223 */ /* 0x000fc60000000803 */
        /* <DEDUP_REMOVED lines=9> */
[----:B------:R-:W-:-:S07]  /*1f40*/  FADD R15, R18, R9 ;  /* 0x00000009120f7221 */ /* 0x000fce0000000000 */
.L_x_26:
[--C-:B------:R-:W-:Y:S01]  /*1f50*/  FADD R6, R15, R14.reuse ;  /* 0x0000000e0f067221 */ /* 0x100fe20000000000 */
[----:B------:R-:W0:Y:S01]  /*1f60*/  @P2 LDC.64 R24, c[0x0][0x3a8] ;  /* 0x0000ea00ff182b82 */ /* 0x000e220000000a00 */
[----:B------:R-:W-:Y:S02]  /*1f70*/  PRMT R27, R20, 0x7610, R27 ;  /* 0x00007610141b7816 */ /* 0x000fe4000000001b */
[----:B------:R-:W-:-:S04]  /*1f80*/  FADD R3, R6, -R14 ;  /* 0x8000000e06037221 */ /* 0x000fc80000000000 */
[----:B------:R-:W-:Y:S01]  /*1f90*/  FADD R9, R6, -R3 ;  /* 0x8000000306097221 */ /* 0x000fe20000000000 */
[----:B------:R-:W-:-:S03]  /*1fa0*/  FADD R16, -R3, R15 ;  /* 0x0000000f03107221 */ /* 0x000fc60000000100 */
[----:B------:R-:W-:Y:S02]  /*1fb0*/  FADD R9, -R9, R14 ;  /* 0x0000000e09097221 */ /* 0x000fe40000000100 */
[----:B------:R-:W1:Y:S02]  /*1fc0*/  LDC.64 R14, c[0x0][0x3b8] ;  /* 0x0000ee00ff0e7b82 */ /* 0x000e640000000a00 */
[----:B------:R-:W-:-:S04]  /*1fd0*/  FADD R9, R9, R16 ;  /* 0x0000001009097221 */ /* 0x000fc80000000000 */
[----:B------:R-:W-:Y:S02]  /*1fe0*/  FADD R3, R6, R9 ;  /* 0x0000000906037221 */ /* 0x000fe40000000000 */
[----:B------:R-:W2:Y:S02]  /*1ff0*/  LDC.64 R16, c[0x0][0x3b0] ;  /* 0x0000ec00ff107b82 */ /* 0x000ea40000000a00 */
[----:B------:R-:W-:Y:S01]  /*2000*/  FADD R18, R26, -R3 ;  /* 0x800000031a127221 */ /* 0x000fe20000000000 */
[----:B0-----:R-:W-:-:S04]  /*2010*/  @P2 IMAD.WIDE R24, R21, 0x4, R24 ;  /* 0x0000000415182825 */ /* 0x001fc800078e0218 */
[----:B------:R-:W-:Y:S01]  /*2020*/  FMNMX R18, R7, R18, !PT ;  /* 0x0000001207127209 */ /* 0x000fe20007800000 */
[----:B------:R-:W-:-:S05]  /*2030*/  FADD R7, R26, R3 ;  /* 0x000000031a077221 */ /* 0x000fca0000000000 */
[----:B------:R-:W-:Y:S02]  /*2040*/  FMNMX R7, R7, R18, PT ;  /* 0x0000001207077209 */ /* 0x000fe40003800000 */
[----:B------:R-:W-:Y:S01]  /*2050*/  MOV R18, 0x1 ;  /* 0x0000000100127802 */ /* 0x000fe20000000f00 */
[----:B-1----:R-:W-:-:S04]  /*2060*/  @P2 IMAD.WIDE R14, R21, 0x4, R14 ;  /* 0x00000004150e2825 */ /* 0x002fc800078e020e */
[C-C-:B------:R-:W-:Y:S01]  /*2070*/  @P2 FADD R29, R7.reuse, R3.reuse ;  /* 0x00000003071d2221 */ /* 0x140fe20000000000 */
[----:B------:R-:W-:Y:S01]  /*2080*/  @P2 FADD R3, R7, -R3 ;  /* 0x8000000307032221 */ /* 0x000fe20000000000 */
[----:B------:R0:W-:Y:S01]  /*2090*/  @P2 STG.E desc[UR6][R24.64], R7 ;  /* 0x0000000718002986 */ /* 0x0001e2000c101906 */
[----:B--2---:R-:W-:-:S05]  /*20a0*/  @P2 IMAD.WIDE R16, R21, 0x4, R16 ;  /* 0x0000000415102825 */ /* 0x004fca00078e0210 */
[----:B------:R0:W-:Y:S04]  /*20b0*/  @P2 STG.E desc[UR6][R16.64], R29 ;  /* 0x0000001d10002986 */ /* 0x0001e8000c101906 */
[----:B------:R0:W-:Y:S02]  /*20c0*/  @P2 STG.E desc[UR6][R14.64], R3 ;  /* 0x000000030e002986 */ /* 0x0001e4000c101906 */
.L_x_25:
[----:B0-----:R-:W0:Y:S02]  /*20d0*/  LDC R24, c[0x0][0x398] ;  /* 0x0000e600ff187b82 */ /* 0x001e240000000800 */
[----:B0-----:R-:W-:-:S05]  /*20e0*/  IMAD.WIDE R12, R24, 0x4, R12 ;  /* 0x00000004180c7825 */ /* 0x001fca00078e020c */
[----:B------:R-:W2:Y:S02]  /*20f0*/  LDG.E.CONSTANT R3, desc[UR6][R12.64] ;  /* 0x000000060c037981 */ /* 0x000ea4000c1e9900 */
[----:B--2---:R-:W-:-:S05]  /*2100*/  FADD R15, -R26, R3 ;  /* 0x000000031a0f7221 */ /* 0x004fca0000000100 */
[----:B------:R-:W-:-:S13]  /*2110*/  FSETP.NAN.AND P1, PT, |R15|, |R15|, PT ;  /* 0x4000000f0f00720b */ /* 0x000fda0003f28200 */
[----:B------:R-:W-:Y:S05]  /*2120*/  @!P1 BRA `(.L_x_27) ;  /* 0x0000000000109947 */ /* 0x000fea0003800000 */
[----:B------:R-:W-:Y:S02]  /*2130*/  LOP3.LUT P1, RZ, R27, 0xff, RZ, 0xc0, !PT ;  /* 0x000000ff1bff7812 */ /* 0x000fe4000782c0ff */
[----:B------:R-:W-:-:S11]  /*2140*/  PRMT R20, RZ, 0x7610, R20 ;  /* 0x00007610ff147816 */ /* 0x000fd60000000014 */
[----:B------:R-:W-:Y:S05]  /*2150*/  @!P1 BRA `(.L_x_28) ;  /* 0x0000000400349947 */ /* 0x000fea0003800000 */
[----:B------:R-:W-:Y:S05]  /*2160*/  BRA `(.L_x_29) ;  /* 0x00000000007c7947 */ /* 0x000fea0003800000 */
.L_x_27:
[----:B------:R-:W-:-:S13]  /*2170*/  LOP3.LUT P1, RZ, R27, 0xff, RZ, 0xc0, !PT ;  /* 0x000000ff1bff7812 */ /* 0x000fda000782c0ff */
[----:B------:R-:W-:Y:S05]  /*2180*/  @!P1 BRA `(.L_x_30) ;  /* 0x0000000000589947 */ /* 0x000fea0003800000 */
[----:B------:R-:W-:Y:S01]  /*2190*/  FADD R20, -R4, 1 ;  /* 0x3f80000004147421 */ /* 0x000fe20000000100 */
[C---:B------:R-:W-:Y:S01]  /*21a0*/  FMUL R12, |R15|.reuse, R4 ;  /* 0x000000040f0c7220 */ /* 0x040fe20000400200 */
        /* <DEDUP_REMOVED lines=20> */
.L_x_30:
[----:B------:R-:W-:Y:S01]  /*22f0*/  FADD R8, RZ, |R15| ;  /* 0x4000000fff087221 */ /* 0x000fe20000000000 */
[----:B------:R-:W-:-:S03]  /*2300*/  MOV R27, 0x1 ;  /* 0x00000001001b7802 */ /* 0x000fc60000000f00 */
[----:B------:R-:W-:-:S04]  /*2310*/  FADD R13, -|R15|, R8 ;  /* 0x000000080f0d7221 */ /* 0x000fc80000000300 */
[--C-:B------:R-:W-:Y:S01]  /*2320*/  FADD R10, R8, -R13.reuse ;  /* 0x8000000d080a7221 */ /* 0x100fe20000000000 */
[----:B------:R-:W-:-:S03]  /*2330*/  FADD R13, RZ, -R13 ;  /* 0x8000000dff0d7221 */ /* 0x000fc60000000000 */
[----:B------:R-:W-:-:S04]  /*2340*/  FADD R10, |R15|, -R10 ;  /* 0x8000000a0f0a7221 */ /* 0x000fc80000000200 */
[----:B------:R-:W-:-:S07]  /*2350*/  FADD R10, R10, R13 ;  /* 0x0000000d0a0a7221 */ /* 0x000fce0000000000 */
.L_x_29:
[----:B------:R-:W-:Y:S01]  /*2360*/  LOP3.LUT P1, RZ, R18, 0xff, RZ, 0xc0, !PT ;  /* 0x000000ff12ff7812 */ /* 0x000fe2000782c0ff */
[----:B-1----:R-:W-:Y:S01]  /*2370*/  FMUL R15, R10, UR5 ;  /* 0x000000050a0f7c20 */ /* 0x002fe20008400000 */
[----:B------:R-:W-:-:S03]  /*2380*/  MOV R13, RZ ;  /* 0x000000ff000d7202 */ /* 0x000fc60000000f00 */
[----:B------:R-:W-:-:S08]  /*2390*/  FFMA R12, R8, UR5, R15 ;  /* 0x00000005080c7c23 */ /* 0x000fd0000800000f */
[----:B------:R-:W-:Y:S05]  /*23a0*/  @!P1 BRA `(.L_x_31) ;  /* 0x0000000000389947 */ /* 0x000fea0003800000 */
[----:B------:R-:W-:Y:S01]  /*23b0*/  FADD R17, -R5, 1 ;  /* 0x3f80000005117421 */ /* 0x000fe20000000100 */
[----:B------:R-:W-:-:S03]  /*23c0*/  FMUL R13, R12, R5 ;  /* 0x000000050c0d7220 */ /* 0x000fc60000400000 */
[----:B------:R-:W-:Y:S01]  /*23d0*/  FMUL R16, R6, R17 ;  /* 0x0000001106107220 */ /* 0x000fe20000400000 */
[----:B------:R-:W-:-:S03]  /*23e0*/  FFMA R14, R12, R5, -R13 ;  /* 0x000000050c0e7223 */ /* 0x000fc6000000080d */
        /* <DEDUP_REMOVED lines=10> */
.L_x_31:
[----:B------:R-:W-:Y:S01]  /*2490*/  FADD R6, R13, R12 ;  /* 0x0000000c0d067221 */ /* 0x000fe20000000000 */
[----:B------:R-:W-:Y:S01]  /*24a0*/  ISETP.GE.AND P1, PT, R19, R2, PT ;  /* 0x000000021300720c */ /* 0x000fe20003f26270 */
[----:B------:R-:W-:Y:S01]  /*24b0*/  HFMA2 R18, -RZ, RZ, 0, 5.9604644775390625e-08 ;  /* 0x00000001ff127431 */ /* 0x000fe200000001ff */
[----:B------:R-:W-:Y:S01]  /*24c0*/  PRMT R20, R27, 0x7610, R20 ;  /* 0x000076101b147816 */ /* 0x000fe20000000014 */
[----:B------:R-:W-:-:S04]  /*24d0*/  FADD R9, R6, -R12 ;  /* 0x8000000c06097221 */ /* 0x000fc80000000000 */
[----:B------:R-:W-:Y:S01]  /*24e0*/  FADD R15, R6, -R9 ;  /* 0x80000009060f7221 */ /* 0x000fe20000000000 */
[----:B------:R-:W-:-:S03]  /*24f0*/  FADD R14, -R9, R13 ;  /* 0x0000000d090e7221 */ /* 0x000fc60000000100 */
[----:B------:R-:W-:-:S04]  /*2500*/  FADD R15, -R15, R12 ;  /* 0x0000000c0f0f7221 */ /* 0x000fc80000000100 */
[----:B------:R-:W-:-:S04]  /*2510*/  FADD R9, R15, R14 ;  /* 0x0000000e0f097221 */ /* 0x000fc80000000000 */
[----:B------:R-:W-:-:S04]  /*2520*/  FADD R26, R6, R9 ;  /* 0x00000009061a7221 */ /* 0x000fc80000000000 */
[C-C-:B------:R-:W-:Y:S01]  /*2530*/  FADD R12, R3.reuse, -R26.reuse ;  /* 0x8000001a030c7221 */ /* 0x140fe20000000000 */
[----:B------:R-:W-:-:S04]  /*2540*/  FADD R13, R3, R26 ;  /* 0x0000001a030d7221 */ /* 0x000fc80000000000 */
[----:B------:R-:W-:-:S04]  /*2550*/  FMNMX R12, R7, R12, !PT ;  /* 0x0000000c070c7209 */ /* 0x000fc80007800000 */
[----:B------:R-:W-:Y:S01]  /*2560*/  FMNMX R7, R13, R12, PT ;  /* 0x0000000c0d077209 */ /* 0x000fe20003800000 */
[----:B------:R-:W-:Y:S06]  /*2570*/  @!P1 BRA `(.L_x_28) ;  /* 0x00000000002c9947 */ /* 0x000fec0003800000 */
[----:B------:R-:W0:Y:S01]  /*2580*/  LDC.64 R16, c[0x0][0x3a8] ;  /* 0x0000ea00ff107b82 */ /* 0x000e220000000a00 */
[C-C-:B------:R-:W-:Y:S01]  /*2590*/  FADD R25, R7.reuse, R26.reuse ;  /* 0x0000001a07197221 */ /* 0x140fe20000000000 */
[----:B------:R-:W-:-:S06]  /*25a0*/  FADD R27, R7, -R26 ;  /* 0x8000001a071b7221 */ /* 0x000fcc0000000000 */
        /* <DEDUP_REMOVED lines=8> */
.L_x_28:
[C---:B------:R-:W-:Y:S02]  /*2630*/  LEA R23, R24.reuse, R23, 0x1 ;  /* 0x0000001718177211 */ /* 0x040fe400078e08ff */
[----:B------:R-:W-:Y:S02]  /*2640*/  LEA R21, R24, R21, 0x1 ;  /* 0x0000001518157211 */ /* 0x000fe400078e08ff */
[----:B------:R-:W-:Y:S01]  /*2650*/  IADD3 R19, PT, PT, R19, 0x2, RZ ;  /* 0x0000000213137810 */ /* 0x000fe20007ffe0ff */
[----:B------:R-:W-:Y:S06]  /*2660*/  @P0 BRA `(.L_x_32) ;  /* 0xfffffff400340947 */ /* 0x000fec000383ffff */
[----:B------:R-:W-:Y:S02]  /*2670*/  LOP3.LUT P1, RZ, R20, 0xff, RZ, 0xc0, !PT ;  /* 0x000000ff14ff7812 */ /* 0x000fe4000782c0ff */
[----:B------:R-:W-:Y:S02]  /*2680*/  LOP3.LUT P0, RZ, R18, 0xff, RZ, 0xc0, !PT ;  /* 0x000000ff12ff7812 */ /* 0x000fe4000780c0ff */
[----:B------:R-:W-:Y:S02]  /*2690*/  PLOP3.LUT P1, PT, P1, PT, PT, 0x8, 0x80 ;  /* 0x000000000080781c */ /* 0x000fe40000f2e170 */
[----:B------:R-:W-:Y:S02]  /*26a0*/  PLOP3.LUT P0, PT, P0, PT, PT, 0x8, 0x80 ;  /* 0x000000000080781c */ /* 0x000fe4000070e170 */
[----:B------:R-:W-:-:S11]  /*26b0*/  IADD3 R21, PT, PT, R19, -0x1, RZ ;  /* 0xffffffff13157810 */ /* 0x000fd60007ffe0ff */
.L_x_21:
[----:B------:R-:W-:-:S04]  /*26c0*/  LOP3.LUT R11, R11, 0x1, RZ, 0xc0, !PT ;  /* 0x000000010b0b7812 */ /* 0x000fc800078ec0ff */
[----:B------:R-:W-:-:S13]  /*26d0*/  ISETP.NE.U32.AND P2, PT, R11, 0x1, PT ;  /* 0x000000010b00780c */ /* 0x000fda0003f45070 */
[----:B-1----:R-:W-:Y:S05]  /*26e0*/  @P2 EXIT ;  /* 0x000000000000294d */ /* 0x002fea0003800000 */
[----:B0-----:R-:W0:Y:S01]  /*26f0*/  LDC.64 R12, c[0x0][0x380] ;  /* 0x0000e000ff0c7b82 */ /* 0x001e220000000a00 */
[----:B------:R-:W1:Y:S02]  /*2700*/  LDCU UR4, c[0x0][0x398] ;  /* 0x00007300ff0477ac */ /* 0x000e640008000800 */
[----:B-1----:R-:W-:-:S04]  /*2710*/  IMAD R0, R21, UR4, R0 ;  /* 0x0000000415007c24 */ /* 0x002fc8000f8e0200 */
[----:B0-----:R-:W-:-:S06]  /*2720*/  IMAD.WIDE R12, R0, 0x4, R12 ;  /* 0x00000004000c7825 */ /* 0x001fcc00078e020c */
[----:B------:R-:W2:Y:S01]  /*2730*/  LDG.E.CONSTANT R12, desc[UR6][R12.64] ;  /* 0x000000060c0c7981 */ /* 0x000ea2000c1e9900 */
[----:B------:R-:W-:Y:S01]  /*2740*/  MOV R15, R10 ;  /* 0x0000000a000f7202 */ /* 0x000fe20000000f00 */
[----:B--2---:R-:W-:-:S05]  /*2750*/  FADD R11, R12, -R3 ;  /* 0x800000030c0b7221 */ /* 0x004fca0000000000 */
[----:B------:R-:W-:-:S13]  /*2760*/  FSETP.NAN.AND P2, PT, |R11|, |R11|, PT ;  /* 0x4000000b0b00720b */ /* 0x000fda0003f48200 */
[----:B------:R-:W-:Y:S05]  /*2770*/  @!P2 BRA `(.L_x_33) ;  /* 0x000000000008a947 */ /* 0x000fea0003800000 */
[----:B------:R-:W-:Y:S05]  /*2780*/  @P1 EXIT ;  /* 0x000000000000194d */ /* 0x000fea0003800000 */
[----:B------:R-:W-:Y:S05]  /*2790*/  BRA `(.L_x_34) ;  /* 0x0000000000707947 */ /* 0x000fea0003800000 */
.L_x_33:
        /* <DEDUP_REMOVED lines=10> */
[----:B------:R-:W-:-:S03]  /*2840*/  FADD R11, R10, -R14 ;  /* 0x8000000e0a0b7221 */ /* 0x000fc60000000000 */
[----:B------:R-:W-:Y:S01]  /*2850*/  FADD R8, R3, -R8 ;  /* 0x8000000803087221 */ /* 0x000fe20000000000 */
[----:B------:R-:W-:-:S03]  /*2860*/  FFMA R3, R17, R15, R4 ;  /* 0x0000000f11037223 */ /* 0x000fc60000000004 */
        /* <DEDUP_REMOVED lines=9> */
.L_x_35:
[----:B------:R-:W-:-:S04]  /*2900*/  FADD R8, RZ, |R11| ;  /* 0x4000000bff087221 */ /* 0x000fc80000000000 */
[----:B------:R-:W-:-:S04]  /*2910*/  FADD R3, -|R11|, R8 ;  /* 0x000000080b037221 */ /* 0x000fc80000000300 */
[--C-:B------:R-:W-:Y:S01]  /*2920*/  FADD R4, R8, -R3.reuse ;  /* 0x8000000308047221 */ /* 0x100fe20000000000 */
[----:B------:R-:W-:-:S03]  /*2930*/  FADD R3, RZ, -R3 ;  /* 0x80000003ff037221 */ /* 0x000fc60000000000 */
[----:B------:R-:W-:-:S04]  /*2940*/  FADD R4, |R11|, -R4 ;  /* 0x800000040b047221 */ /* 0x000fc80000000200 */
[----:B------:R-:W-:-:S07]  /*2950*/  FADD R15, R4, R3 ;  /* 0x00000003040f7221 */ /* 0x000fce0000000000 */
.L_x_34:
[----:B------:R-:W0:Y:S01]  /*2960*/  LDCU UR4, c[0x0][0x388] ;  /* 0x00007100ff0477ac */ /* 0x000e220008000800 */
[----:B------:R-:W-:Y:S01]  /*2970*/  HFMA2 R11, -RZ, RZ, 0, 0 ;  /* 0x00000000ff0b7431 */ /* 0x000fe200000001ff */
[----:B------:R-:W-:Y:S01]  /*2980*/  ISETP.GE.AND P1, PT, R21, R2, PT ;  /* 0x000000021500720c */ /* 0x000fe20003f26270 */
[----:B0-----:R-:W-:-:S04]  /*2990*/  FMUL R3, R15, UR4 ;  /* 0x000000040f037c20 */ /* 0x001fc80008400000 */
[----:B------:R-:W-:Y:S01]  /*29a0*/  FFMA R8, R8, UR4, R3 ;  /* 0x0000000408087c23 */ /* 0x000fe20008000003 */
[----:B------:R-:W-:Y:S07]  /*29b0*/  @P0 BRA `(.L_x_36) ;  /* 0x0000000000380947 */ /* 0x000fee0003800000 */
        /* <DEDUP_REMOVED lines=14> */
.L_x_36:
[----:B------:R-:W-:-:S04]  /*2aa0*/  FADD R13, R11, R8 ;  /* 0x000000080b0d7221 */ /* 0x000fc80000000000 */
[----:B------:R-:W-:-:S04]  /*2ab0*/  FADD R2, R13, -R8 ;  /* 0x800000080d027221 */ /* 0x000fc80000000000 */
[----:B------:R-:W-:Y:S01]  /*2ac0*/  FADD R5, R13, -R2 ;  /* 0x800000020d057221 */ /* 0x000fe20000000000 */
[----:B------:R-:W-:Y:S06]  /*2ad0*/  @!P1 EXIT ;  /* 0x000000000000994d */ /* 0x000fec0003800000 */
[----:B------:R-:W-:Y:S01]  /*2ae0*/  FADD R11, -R2, R11 ;  /* 0x0000000b020b7221 */ /* 0x000fe20000000100 */
[----:B------:R-:W-:Y:S01]  /*2af0*/  FADD R6, -R5, R8 ;  /* 0x0000000805067221 */ /* 0x000fe20000000100 */
[----:B------:R-:W0:Y:S03]  /*2b00*/  LDC.64 R2, c[0x0][0x3a8] ;  /* 0x0000ea00ff027b82 */ /* 0x000e260000000a00 */
[----:B------:R-:W-:-:S04]  /*2b10*/  FADD R6, R6, R11 ;  /* 0x0000000b06067221 */ /* 0x000fc80000000000 */
[----:B------:R-:W-:Y:S01]  /*2b20*/  FADD R11, R13, R6 ;  /* 0x000000060d0b7221 */ /* 0x000fe20000000000 */
[----:B------:R-:W1:Y:S03]  /*2b30*/  LDC.64 R8, c[0x0][0x3b0] ;  /* 0x0000ec00ff087b82 */ /* 0x000e660000000a00 */
[C-C-:B------:R-:W-:Y:S01]  /*2b40*/  FADD R6, R12.reuse, -R11.reuse ;  /* 0x8000000b0c067221 */ /* 0x140fe20000000000 */
[----:B------:R-:W-:-:S04]  /*2b50*/  FADD R12, R12, R11 ;  /* 0x0000000b0c0c7221 */ /* 0x000fc80000000000 */
[----:B------:R-:W2:Y:S01]  /*2b60*/  LDC.64 R4, c[0x0][0x3b8] ;  /* 0x0000ee00ff047b82 */ /* 0x000ea20000000a00 */
[----:B------:R-:W-:-:S04]  /*2b70*/  FMNMX R7, R6, R7, !PT ;  /* 0x0000000706077209 */ /* 0x000fc80007800000 */
[----:B------:R-:W-:Y:S01]  /*2b80*/  FMNMX R12, R12, R7, PT ;  /* 0x000000070c0c7209 */ /* 0x000fe20003800000 */
[----:B0-----:R-:W-:-:S04]  /*2b90*/  IMAD.WIDE R2, R0, 0x4, R2 ;  /* 0x0000000400027825 */ /* 0x001fc800078e0202 */
[C-C-:B------:R-:W-:Y:S01]  /*2ba0*/  FADD R7, R11.reuse, R12.reuse ;  /* 0x0000000c0b077221 */ /* 0x140fe20000000000 */
[----:B------:R-:W-:Y:S01]  /*2bb0*/  FADD R11, -R11, R12 ;  /* 0x0000000c0b0b7221 */ /* 0x000fe20000000100 */
[----:B------:R-:W-:Y:S01]  /*2bc0*/  STG.E desc[UR6][R2.64], R12 ;  /* 0x0000000c02007986 */ /* 0x000fe2000c101906 */
[----:B-1----:R-:W-:-:S05]  /*2bd0*/  IMAD.WIDE R8, R0, 0x4, R8 ;  /* 0x0000000400087825 */ /* 0x002fca00078e0208 */
[----:B------:R-:W-:Y:S01]  /*2be0*/  STG.E desc[UR6][R8.64], R7 ;  /* 0x0000000708007986 */ /* 0x000fe2000c101906 */
[----:B--2---:R-:W-:-:S05]  /*2bf0*/  IMAD.WIDE R4, R0, 0x4, R4 ;  /* 0x0000000400047825 */ /* 0x004fca00078e0204 */
[----:B------:R-:W-:Y:S01]  /*2c00*/  STG.E desc[UR6][R4.64], R11 ;  /* 0x0000000b04007986 */ /* 0x000fe2000c101906 */
[----:B------:R-:W-:Y:S05]  /*2c10*/  EXIT ;  /* 0x000000000000794d */ /* 0x000fea0003800000 */
        .weak           $__internal_0_$__cuda_sm3x_div_rn_noftz_f32_slowpath
        .type           $__internal_0_$__cuda_sm3x_div_rn_noftz_f32_slowpath,@function
        .size           $__internal_0_$__cuda_sm3x_div_rn_noftz_f32_slowpath,(.L_x_154 - $__internal_0_$__cuda_sm3x_div_rn_noftz_f32_slowpath)
$__internal_0_$__cuda_sm3x_div_rn_noftz_f32_slowpath:
[----:B------:R-:W-:Y:S02]  /*2c20*/  SHF.R.U32.HI R10, RZ, 0x17, R6 ;  /* 0x00000017ff0a7819 */ /* 0x000fe40000011606 */
[----:B------:R-:W-:Y:S02]  /*2c30*/  SHF.R.U32.HI R5, RZ, 0x17, R7 ;  /* 0x00000017ff057819 */ /* 0x000fe40000011607 */
[----:B------:R-:W-:Y:S02]  /*2c40*/  LOP3.LUT R10, R10, 0xff, RZ, 0xc0, !PT ;  /* 0x000000ff0a0a7812 */ /* 0x000fe400078ec0ff */
[----:B------:R-:W-:Y:S02]  /*2c50*/  LOP3.LUT R11, R5, 0xff, RZ, 0xc0, !PT ;  /* 0x000000ff050b7812 */ /* 0x000fe400078ec0ff */
[----:B------:R-:W-:Y:S02]  /*2c60*/  IADD3 R14, PT, PT, R10, -0x1, RZ ;  /* 0xffffffff0a0e7810 */ /* 0x000fe40007ffe0ff */
[----:B------:R-:W-:-:S02]  /*2c70*/  IADD3 R13, PT, PT, R11, -0x1, RZ ;  /* 0xffffffff0b0d7810 */ /* 0x000fc40007ffe0ff */
[----:B------:R-:W-:Y:S02]  /*2c80*/  ISETP.GT.U32.AND P0, PT, R14, 0xfd, PT ;  /* 0x000000fd0e00780c */ /* 0x000fe40003f04070 */
[----:B------:R-:W-:Y:S02]  /*2c90*/  MOV R12, 0x40000000 ;  /* 0x40000000000c7802 */ /* 0x000fe40000000f00 */
[----:B------:R-:W-:-:S13]  /*2ca0*/  ISETP.GT.U32.OR P0, PT, R13, 0xfd, P0 ;  /* 0x000000fd0d00780c */ /* 0x000fda0000704470 */
[----:B------:R-:W-:Y:S01]  /*2cb0*/  @!P0 MOV R9, RZ ;  /* 0x000000ff00098202 */ /* 0x000fe20000000f00 */
[----:B------:R-:W-:Y:S06]  /*2cc0*/  @!P0 BRA `(.L_x_37) ;  /* 0x0000000000608947 */ /* 0x000fec0003800000 */
[----:B------:R-:W-:Y:S01]  /*2cd0*/  HFMA2 R5, -RZ, RZ, 2, 0 ;  /* 0x40000000ff057431 */ /* 0x000fe200000001ff */
[----:B------:R-:W-:-:S04]  /*2ce0*/  FSETP.GTU.FTZ.AND P1, PT, |R6|, +INF , PT ;  /* 0x7f8000000600780b */ /* 0x000fc80003f3c200 */
[----:B------:R-:W-:-:S04]  /*2cf0*/  FSETP.GTU.FTZ.AND P0, PT, |R5|, +INF , PT ;  /* 0x7f8000000500780b */ /* 0x000fc80003f1c200 */
[----:B------:R-:W-:-:S13]  /*2d00*/  PLOP3.LUT P0, PT, P0, P1, PT, 0xf8, 0x8f ;  /* 0x00000000008f781c */ /* 0x000fda0000703f70 */
[----:B------:R-:W-:Y:S05]  /*2d10*/  @P0 BRA `(.L_x_38) ;  /* 0x0000000400440947 */ /* 0x000fea0003800000 */
[----:B------:R-:W-:-:S13]  /*2d20*/  LOP3.LUT P0, RZ, R6, 0x7fffffff, R12, 0xc8, !PT ;  /* 0x7fffffff06ff7812 */ /* 0x000fda000780c80c */
[----:B------:R-:W-:Y:S05]  /*2d30*/  @!P0 BRA `(.L_x_39) ;  /* 0x0000000400348947 */ /* 0x000fea0003800000 */
[C---:B------:R-:W-:Y:S02]  /*2d40*/  FSETP.NEU.FTZ.AND P3, PT, |R5|.reuse, +INF , PT ;  /* 0x7f8000000500780b */ /* 0x040fe40003f7d200 */
[----:B------:R-:W-:Y:S02]  /*2d50*/  FSETP.NEU.FTZ.AND P1, PT, |R6|, +INF , PT ;  /* 0x7f8000000600780b */ /* 0x000fe40003f3d200 */
[----:B------:R-:W-:-:S11]  /*2d60*/  FSETP.NEU.FTZ.AND P0, PT, |R5|, +INF , PT ;  /* 0x7f8000000500780b */ /* 0x000fd60003f1d200 */
[----:B------:R-:W-:Y:S05]  /*2d70*/  @!P1 BRA !P3, `(.L_x_39) ;  /* 0x0000000400249947 */ /* 0x000fea0005800000 */
[----:B------:R-:W-:-:S04]  /*2d80*/  LOP3.LUT P3, RZ, R12, 0x7fffffff, RZ, 0xc0, !PT ;  /* 0x7fffffff0cff7812 */ /* 0x000fc8000786c0ff */
[----:B------:R-:W-:-:S13]  /*2d90*/  PLOP3.LUT P1, PT, P1, P3, PT, 0x2f, 0xf2 ;  /* 0x0000000000f2781c */ /* 0x000fda0000f26577 */
[----:B------:R-:W-:Y:S05]  /*2da0*/  @P1 BRA `(.L_x_40) ;  /* 0x0000000400101947 */ /* 0x000fea0003800000 */
[----:B------:R-:W-:-:S04]  /*2db0*/  LOP3.LUT P1, RZ, R6, 0x7fffffff, RZ, 0xc0, !PT ;  /* 0x7fffffff06ff7812 */ /* 0x000fc8000782c0ff */
[----:B------:R-:W-:-:S13]  /*2dc0*/  PLOP3.LUT P0, PT, P0, P1, PT, 0x2f, 0xf2 ;  /* 0x0000000000f2781c */ /* 0x000fda0000702577 */
[----:B------:R-:W-:Y:S05]  /*2dd0*/  @P0 BRA `(.L_x_41) ;  /* 0x0000000000f80947 */ /* 0x000fea0003800000 */
[----:B------:R-:W-:Y:S02]  /*2de0*/  ISETP.GE.AND P0, PT, R13, RZ, PT ;  /* 0x000000ff0d00720c */ /* 0x000fe40003f06270 */
[----:B------:R-:W-:-:S11]  /*2df0*/  ISETP.GE.AND P1, PT, R14, RZ, PT ;  /* 0x000000ff0e00720c */ /* 0x000fd60003f26270 */
[----:B------:R-:W-:Y:S01]  /*2e00*/  @P0 MOV R9, RZ ;  /* 0x000000ff00090202 */ /* 0x000fe20000000f00 */
[----:B------:R-:W-:Y:S01]  /*2e10*/  @!P0 FFMA R12, R5, 1.84467440737095516160e+19, RZ ;  /* 0x5f800000050c8823 */ /* 0x000fe200000000ff */
[----:B------:R-:W-:Y:S01]  /*2e20*/  @!P0 MOV R9, 0xffffffc0 ;  /* 0xffffffc000098802 */ /* 0x000fe20000000f00 */
[----:B------:R-:W-:-:S03]  /*2e30*/  @!P1 FFMA R6, R6, 1.84467440737095516160e+19, RZ ;  /* 0x5f80000006069823 */ /* 0x000fc600000000ff */
[----:B------:R-:W-:-:S07]  /*2e40*/  @!P1 IADD3 R9, PT, PT, R9, 0x40, RZ ;  /* 0x0000004009099810 */ /* 0x000fce0007ffe0ff */
.L_x_37:
[----:B------:R-:W-:Y:S02]  /*2e50*/  LEA R5, R10, 0xc0800000, 0x17 ;  /* 0xc08000000a057811 */ /* 0x000fe400078eb8ff */
[----:B------:R-:W-:Y:S02]  /*2e60*/  IADD3 R11, PT, PT, R11, -0x7f, RZ ;  /* 0xffffff810b0b7810 */ /* 0x000fe40007ffe0ff */
[----:B------:R-:W-:Y:S02]  /*2e70*/  IADD3 R6, PT, PT, -R5, R6, RZ ;  /* 0x0000000605067210 */ /* 0x000fe40007ffe1ff */
[C---:B------:R-:W-:Y:S01]  /*2e80*/  IADD3 R10, PT, PT, R11.reuse, 0x7f, -R10 ;  /* 0x0000007f0b0a7810 */ /* 0x040fe20007ffe80a */
[----:B------:R-:W-:Y:S01]  /*2e90*/  IMAD R5, R11, -0x800000, R12 ;  /* 0xff8000000b057824 */ /* 0x000fe200078e020c */
[----:B------:R-:W0:Y:S01]  /*2ea0*/  MUFU.RCP R13, R6 ;  /* 0x00000006000d7308 */ /* 0x000e220000001000 */
[----:B------:R-:W-:Y:S01]  /*2eb0*/  FADD.FTZ R14, -R6, -RZ ;  /* 0x800000ff060e7221 */ /* 0x000fe20000010100 */
[----:B------:R-:W-:-:S03]  /*2ec0*/  IADD3 R10, PT, PT, R10, R9, RZ ;  /* 0x000000090a0a7210 */ /* 0x000fc60007ffe0ff */
[----:B0-----:R-:W-:-:S04]  /*2ed0*/  FFMA R16, R13, R14, 1 ;  /* 0x3f8000000d107423 */ /* 0x001fc8000000000e */
[----:B------:R-:W-:-:S04]  /*2ee0*/  FFMA R15, R13, R16, R13 ;  /* 0x000000100d0f7223 */ /* 0x000fc8000000000d */
[----:B------:R-:W-:-:S04]  /*2ef0*/  FFMA R12, R5, R15, RZ ;  /* 0x0000000f050c7223 */ /* 0x000fc800000000ff */
[----:B------:R-:W-:-:S04]  /*2f00*/  FFMA R13, R14, R12, R5 ;  /* 0x0000000c0e0d7223 */ /* 0x000fc80000000005 */
[----:B------:R-:W-:-:S04]  /*2f10*/  FFMA R12, R15, R13, R12 ;  /* 0x0000000d0f0c7223 */ /* 0x000fc8000000000c */
[----:B------:R-:W-:-:S04]  /*2f20*/  FFMA R13, R14, R12, R5 ;  /* 0x0000000c0e0d7223 */ /* 0x000fc80000000005 */
[----:B------:R-:W-:-:S05]  /*2f30*/  FFMA R5, R15, R13, R12 ;  /* 0x0000000d0f057223 */ /* 0x000fca000000000c */
[----:B------:R-:W-:-:S04]  /*2f40*/  SHF.R.U32.HI R6, RZ, 0x17, R5 ;  /* 0x00000017ff067819 */ /* 0x000fc80000011605 */
[----:B------:R-:W-:-:S04]  /*2f50*/  LOP3.LUT R6, R6, 0xff, RZ, 0xc0, !PT ;  /* 0x000000ff06067812 */ /* 0x000fc800078ec0ff */
[----:B------:R-:W-:-:S04]  /*2f60*/  IADD3 R14, PT, PT, R6, R10, RZ ;  /* 0x0000000a060e7210 */ /* 0x000fc80007ffe0ff */
[----:B------:R-:W-:-:S04]  /*2f70*/  IADD3 R6, PT, PT, R14, -0x1, RZ ;  /* 0xffffffff0e067810 */ /* 0x000fc80007ffe0ff */
[----:B------:R-:W-:-:S13]  /*2f80*/  ISETP.GE.U32.AND P0, PT, R6, 0xfe, PT ;  /* 0x000000fe0600780c */ /* 0x000fda0003f06070 */
[----:B------:R-:W-:Y:S05]  /*2f90*/  @!P0 BRA `(.L_x_42) ;  /* 0x0000000000808947 */ /* 0x000fea0003800000 */
[----:B------:R-:W-:-:S13]  /*2fa0*/  ISETP.GT.AND P0, PT, R14, 0xfe, PT ;  /* 0x000000fe0e00780c */ /* 0x000fda0003f04270 */
[----:B------:R-:W-:Y:S05]  /*2fb0*/  @P0 BRA `(.L_x_43) ;  /* 0x00000000006c0947 */ /* 0x000fea0003800000 */
[----:B------:R-:W-:-:S13]  /*2fc0*/  ISETP.GE.AND P0, PT, R14, 0x1, PT ;  /* 0x000000010e00780c */ /* 0x000fda0003f06270 */
[----:B------:R-:W-:Y:S05]  /*2fd0*/  @P0 BRA `(.L_x_44) ;  /* 0x0000000000980947 */ /* 0x000fea0003800000 */
[----:B------:R-:W-:Y:S02]  /*2fe0*/  ISETP.GE.AND P0, PT, R14, -0x18, PT ;  /* 0xffffffe80e00780c */ /* 0x000fe40003f06270 */
[----:B------:R-:W-:-:S11]  /*2ff0*/  LOP3.LUT R5, R5, 0x80000000, RZ, 0xc0, !PT ;  /* 0x8000000005057812 */ /* 0x000fd600078ec0ff */
[----:B------:R-:W-:Y:S05]  /*3000*/  @!P0 BRA `(.L_x_44) ;  /* 0x00000000008c8947 */ /* 0x000fea0003800000 */
[CCC-:B------:R-:W-:Y:S01]  /*3010*/  FFMA.RZ R6, R15.reuse, R13.reuse, R12.reuse ;  /* 0x0000000d0f067223 */ /* 0x1c0fe2000000c00c */
[C---:B------:R-:W-:Y:S01]  /*3020*/  IADD3 R11, PT, PT, R14.reuse, 0x20, RZ ;  /* 0x000000200e0b7810 */ /* 0x040fe20007ffe0ff */
[CCC-:B------:R-:W-:Y:S01]  /*3030*/  FFMA.RM R9, R15.reuse, R13.reuse, R12.reuse ;  /* 0x0000000d0f097223 */ /* 0x1c0fe2000000400c */
[----:B------:R-:W-:Y:S02]  /*3040*/  ISETP.NE.AND P3, PT, R14, RZ, PT ;  /* 0x000000ff0e00720c */ /* 0x000fe40003f65270 */
[----:B------:R-:W-:Y:S01]  /*3050*/  LOP3.LUT R10, R6, 0x7fffff, RZ, 0xc0, !PT ;  /* 0x007fffff060a7812 */ /* 0x000fe200078ec0ff */
[----:B------:R-:W-:Y:S01]  /*3060*/  FFMA.RP R6, R15, R13, R12 ;  /* 0x0000000d0f067223 */ /* 0x000fe2000000800c */
[----:B------:R-:W-:Y:S02]  /*3070*/  ISETP.NE.AND P1, PT, R14, RZ, PT ;  /* 0x000000ff0e00720c */ /* 0x000fe40003f25270 */
[----:B------:R-:W-:Y:S02]  /*3080*/  LOP3.LUT R10, R10, 0x800000, RZ, 0xfc, !PT ;  /* 0x008000000a0a7812 */ /* 0x000fe400078efcff */
[----:B------:R-:W-:-:S02]  /*3090*/  IADD3 R12, PT, PT, -R14, RZ, RZ ;  /* 0x000000ff0e0c7210 */ /* 0x000fc40007ffe1ff */
[----:B------:R-:W-:Y:S02]  /*30a0*/  SHF.L.U32 R11, R10, R11, RZ ;  /* 0x0000000b0a0b7219 */ /* 0x000fe400000006ff */
[----:B------:R-:W-:Y:S02]  /*30b0*/  FSETP.NEU.FTZ.AND P0, PT, R6, R9, PT ;  /* 0x000000090600720b */ /* 0x000fe40003f1d000 */
[----:B------:R-:W-:Y:S02]  /*30c0*/  SEL R9, R12, RZ, P3 ;  /* 0x000000ff0c097207 */ /* 0x000fe40001800000 */
[----:B------:R-:W-:Y:S02]  /*30d0*/  ISETP.NE.AND P1, PT, R11, RZ, P1 ;  /* 0x000000ff0b00720c */ /* 0x000fe40000f25270 */
[----:B------:R-:W-:Y:S02]  /*30e0*/  SHF.R.U32.HI R9, RZ, R9, R10 ;  /* 0x00000009ff097219 */ /* 0x000fe4000001160a */
[----:B------:R-:W-:-:S02]  /*30f0*/  PLOP3.LUT P0, PT, P0, P1, PT, 0xf8, 0x8f ;  /* 0x00000000008f781c */ /* 0x000fc40000703f70 */
[----:B------:R-:W-:Y:S02]  /*3100*/  SHF.R.U32.HI R11, RZ, 0x1, R9 ;  /* 0x00000001ff0b7819 */ /* 0x000fe40000011609 */
[----:B------:R-:W-:-:S04]  /*3110*/  SEL R6, RZ, 0x1, !P0 ;  /* 0x00000001ff067807 */ /* 0x000fc80004000000 */
[----:B------:R-:W-:-:S04]  /*3120*/  LOP3.LUT R6, R6, 0x1, R11, 0xf8, !PT ;  /* 0x0000000106067812 */ /* 0x000fc800078ef80b */
[----:B------:R-:W-:-:S04]  /*3130*/  LOP3.LUT R6, R6, R9, RZ, 0xc0, !PT ;  /* 0x0000000906067212 */ /* 0x000fc800078ec0ff */
[----:B------:R-:W-:-:S04]  /*3140*/  IADD3 R6, PT, PT, R11, R6, RZ ;  /* 0x000000060b067210 */ /* 0x000fc80007ffe0ff */
[----:B------:R-:W-:Y:S01]  /*3150*/  LOP3.LUT R5, R6, R5, RZ, 0xfc, !PT ;  /* 0x0000000506057212 */ /* 0x000fe200078efcff */
[----:B------:R-:W-:Y:S06]  /*3160*/  BRA `(.L_x_44) ;  /* 0x0000000000347947 */ /* 0x000fec0003800000 */
.L_x_43:
[----:B------:R-:W-:-:S04]  /*3170*/  LOP3.LUT R5, R5, 0x80000000, RZ, 0xc0, !PT ;  /* 0x8000000005057812 */ /* 0x000fc800078ec0ff */
[----:B------:R-:W-:Y:S01]  /*3180*/  LOP3.LUT R5, R5, 0x7f800000, RZ, 0xfc, !PT ;  /* 0x7f80000005057812 */ /* 0x000fe200078efcff */
[----:B------:R-:W-:Y:S06]  /*3190*/  BRA `(.L_x_44) ;  /* 0x0000000000287947 */ /* 0x000fec0003800000 */
.L_x_42:
[----:B------:R-:W-:Y:S01]  /*31a0*/  LEA R5, R10, R5, 0x17 ;  /* 0x000000050a057211 */ /* 0x000fe200078eb8ff */
[----:B------:R-:W-:Y:S06]  /*31b0*/  BRA `(.L_x_44) ;  /* 0x0000000000207947 */ /* 0x000fec0003800000 */
.L_x_41:
[----:B------:R-:W-:-:S04]  /*31c0*/  LOP3.LUT R5, R6, 0x80000000, R12, 0x48, !PT ;  /* 0x8000000006057812 */ /* 0x000fc800078e480c */
[----:B------:R-:W-:Y:S01]  /*31d0*/  LOP3.LUT R5, R5, 0x7f800000, RZ, 0xfc, !PT ;  /* 0x7f80000005057812 */ /* 0x000fe200078efcff */
[----:B------:R-:W-:Y:S06]  /*31e0*/  BRA `(.L_x_44) ;  /* 0x0000000000147947 */ /* 0x000fec0003800000 */
.L_x_40:
[----:B------:R-:W-:Y:S01]  /*31f0*/  LOP3.LUT R5, R6, 0x80000000, R12, 0x48, !PT ;  /* 0x8000000006057812 */ /* 0x000fe200078e480c */
[----:B------:R-:W-:Y:S06]  /*3200*/  BRA `(.L_x_44) ;  /* 0x00000000000c7947 */ /* 0x000fec0003800000 */
.L_x_39:
[----:B------:R-:W0:Y:S01]  /*3210*/  MUFU.RSQ R5, -QNAN ;  /* 0xffc0000000057908 */ /* 0x000e220000001400 */
[----:B------:R-:W-:Y:S05]  /*3220*/  BRA `(.L_x_44) ;  /* 0x0000000000047947 */ /* 0x000fea0003800000 */
.L_x_38:
[----:B------:R-:W-:-:S07]  /*3230*/  FADD.FTZ R5, R5, R6 ;  /* 0x0000000605057221 */ /* 0x000fce0000010000 */
.L_x_44:
[----:B------:R-:W-:-:S04]  /*3240*/  HFMA2 R9, -RZ, RZ, 0, 0 ;  /* 0x00000000ff097431 */ /* 0x000fc800000001ff */
[----:B0-----:R-:W-:Y:S05]  /*3250*/  RET.REL.NODEC R8 `(range_filter_many_series_one_param_f32) ;  /* 0xffffffcc08687950 */ /* 0x001fea0003c3ffff */
.L_x_45:
[----:B------:R-:W-:-:S00]  /*3260*/  BRA `(.L_x_45) ;  /* 0xfffffffc00fc7947 */ /* 0x000fc0000383ffff */
[----:B------:R-:W-:-:S00]  /*3270*/  NOP ;  /* 0x0000000000007918 */ /* 0x000fc00000000000 */
        /* <DEDUP_REMOVED lines=8> */
.L_x_154:


//--------------------- .text.range_filter_batch_f32 --------------------------
	.section	.text.range_filter_batch_f32,"ax",@progbits
	.align	128
        .global         range_filter_batch_f32
        .type           range_filter_batch_f32,@function
        .size           range_filter_batch_f32,(.L_x_155 - range_filter_batch_f32)
        .other          range_filter_batch_f32,@"STO_CUDA_ENTRY STV_DEFAULT"
range_filter_batch_f32:
.text.range_filter_batch_f32:
[----:B------:R-:W-:Y:S01]  /*0000*/  LDC R1, c[0x0][0x37c] ;  /* 0x0000df00ff017b82 */ /* 0x000fe20000000800 */
[----:B------:R-:W0:Y:S01]  /*0010*/  LDCU UR4, c[0x0][0x374] ;  /* 0x00006e80ff0477ac */ /* 0x000e220008000800 */
[----:B------:R-:W-:Y:S01]  /*0020*/  HFMA2 R4, -RZ, RZ, 2, 0 ;  /* 0x40000000ff047431 */ /* 0x000fe200000001ff */
[----:B------:R-:W1:Y:S01]  /*0030*/  LDCU.64 UR20, c[0x0][0x358] ;  /* 0x00006b00ff1477ac */ /* 0x000e620008000a00 */
[----:B0-----:R-:W-:-:S09]  /*0040*/  UISETP.GE.U32.AND UP0, UPT, UR4, 0x2, UPT ;  /* 0x000000020400788c */ /* 0x001fd2000bf06070 */
[----:B-1----:R-:W-:Y:S05]  /*0050*/  BRA.U !UP0, `(.L_x_46) ;  /* 0x0000002108207547 */ /* 0x002fea000b800000 */
[----:B------:R-:W0:Y:S01]  /*0060*/  S2UR UR16, SR_CTAID.Y ;  /* 0x00000000001079c3 */ /* 0x000e220000002600 */
[----:B------:R-:W1:Y:S01]  /*0070*/  S2R R0, SR_TID.X ;  /* 0x0000000000007919 */ /* 0x000e620000002100 */
[----:B------:R-:W0:Y:S02]  /*0080*/  LDCU UR4, c[0x0][0x3ac] ;  /* 0x00007580ff0477ac */ /* 0x000e240008000800 */
[----:B0-----:R-:W-:-:S06]  /*0090*/  UISETP.GE.AND UP0, UPT, UR16, UR4, UPT ;  /* 0x000000041000728c */ /* 0x001fcc000bf06270 */
[----:B------:R-:W-:-:S04]  /*00a0*/  PLOP3.LUT P0, PT, PT, PT, UP0, 0x80, 0x8 ;  /* 0x000000000008781c */ /* 0x000fc80003f0f008 */
[----:B-1----:R-:W-:-:S13]  /*00b0*/  ISETP.NE.OR P0, PT, R0, RZ, P0 ;  /* 0x000000ff0000720c */ /* 0x002fda0000705670 */
[----:B------:R-:W-:Y:S05]  /*00c0*/  @P0 EXIT ;  /* 0x000000000000094d */ /* 0x000fea0003800000 */
[----:B------:R-:W0:Y:S02]  /*00d0*/  LDCU.128 UR4, c[0x0][0x390] ;  /* 0x00007200ff0477ac */ /* 0x000e240008000c00 */
[----:B0-----:R-:W-:-:S06]  /*00e0*/  UIMAD.WIDE.U32 UR4, UR16, 0x4, UR4 ;  /* 0x00000004100478a5 */ /* 0x001fcc000f8e0004 */
[----:B------:R-:W-:Y:S02]  /*00f0*/  MOV R2, UR4 ;  /* 0x0000000400027c02 */ /* 0x000fe40008000f00 */
[----:B------:R-:W-:-:S03]  /*0100*/  MOV R3, UR5 ;  /* 0x0000000500037c02 */ /* 0x000fc60008000f00 */
[----:B------:R-:W0:Y:S02]  /*0110*/  LDCU UR5, c[0x0][0x3a8] ;  /* 0x00007500ff0577ac */ /* 0x000e240008000800 */
[----:B------:R-:W2:Y:S02]  /*0120*/  LDG.E.CONSTANT R2, desc[UR20][R2.64] ;  /* 0x0000001402027981 */ /* 0x000ea4000c1e9900 */
[----:B--2---:R-:W-:-:S13]  /*0130*/  R2UR UR23, R2 ;  /* 0x00000000021772ca */ /* 0x004fda00000e0000 */
[----:B0-----:R-:W-:-:S04]  /*0140*/  UISETP.LT.AND UP0, UPT, UR23, UR5, UPT ;  /* 0x000000051700728c */ /* 0x001fc8000bf01270 */
[----:B------:R-:W-:-:S04]  /*0150*/  USEL UR4, UR23, UR5, UP0 ;  /* 0x0000000517047287 */ /* 0x000fc80008000000 */
[----:B------:R-:W-:-:S06]  /*0160*/  UISETP.GE.AND UP0, UPT, UR4, 0x1, UPT ;  /* 0x000000010400788c */ /* 0x000fcc000bf06270 */
[----:B------:R-:W-:-:S13]  /*0170*/  PLOP3.LUT P0, PT, PT, PT, UP0, 0x80, 0x8 ;  /* 0x000000000008781c */ /* 0x000fda0003f0f008 */
[----:B------:R-:W-:Y:S05]  /*0180*/  @!P0 EXIT ;  /* 0x000000000000894d */ /* 0x000fea0003800000 */
[----:B------:R-:W0:Y:S01]  /*0190*/  LDCU.64 UR8, c[0x0][0x3a0] ;  /* 0x00007400ff0877ac */ /* 0x000e220008000a00 */
[----:B------:R-:W-:Y:S01]  /*01a0*/  UIMAD.WIDE.U32 UR6, UR16, 0x4, UR6 ;  /* 0x00000004100678a5 */ /* 0x000fe2000f8e0006 */
[----:B------:R-:W1:Y:S05]  /*01b0*/  LDCU UR22, c[0x0][0x3b0] ;  /* 0x00007600ff1677ac */ /* 0x000e6a0008000800 */
[----:B------:R-:W-:Y:S01]  /*01c0*/  MOV R8, UR6 ;  /* 0x0000000600087c02 */ /* 0x000fe20008000f00 */
[----:B------:R-:W2:Y:S01]  /*01d0*/  LDCU.64 UR14, c[0x0][0x3b8] ;  /* 0x00007700ff0e77ac */ /* 0x000ea20008000a00 */
[----:B------:R-:W-:-:S03]  /*01e0*/  MOV R9, UR7 ;  /* 0x0000000700097c02 */ /* 0x000fc60008000f00 */
[----:B------:R-:W3:Y:S02]  /*01f0*/  LDCU.64 UR6, c[0x0][0x388] ;  /* 0x00007100ff0677ac */ /* 0x000ee40008000a00 */
[----:B------:R-:W4:Y:S01]  /*0200*/  LDG.E.CONSTANT R8, desc[UR20][R8.64] ;  /* 0x0000001408087981 */ /* 0x000f22000c1e9900 */
[----:B0-----:R-:W-:-:S06]  /*0210*/  UIMAD.WIDE.U32 UR8, UR16, 0x4, UR8 ;  /* 0x00000004100878a5 */ /* 0x001fcc000f8e0008 */
[----:B------:R-:W-:Y:S02]  /*0220*/  MOV R6, UR8 ;  /* 0x0000000800067c02 */ /* 0x000fe40008000f00 */
[----:B------:R-:W-:-:S03]  /*0230*/  MOV R7, UR9 ;  /* 0x0000000900077c02 */ /* 0x000fc60008000f00 */
[----:B------:R-:W0:Y:S02]  /*0240*/  LDCU.128 UR8, c[0x0][0x3c0] ;  /* 0x00007800ff0877ac */ /* 0x000e240008000c00 */
[----:B------:R-:W4:Y:S01]  /*0250*/  LDG.E.CONSTANT R6, desc[UR20][R6.64] ;  /* 0x0000001406067981 */ /* 0x000f22000c1e9900 */
[----:B---3--:R-:W-:-:S06]  /*0260*/  UIMAD.WIDE.U32 UR6, UR16, 0x4, UR6 ;  /* 0x00000004100678a5 */ /* 0x008fcc000f8e0006 */
[----:B------:R-:W-:Y:S02]  /*0270*/  MOV R2, UR6 ;  /* 0x0000000600027c02 */ /* 0x000fe40008000f00 */
[----:B------:R-:W-:-:S05]  /*0280*/  MOV R3, UR7 ;  /* 0x0000000700037c02 */ /* 0x000fca0008000f00 */
[----:B------:R3:W5:Y:S01]  /*0290*/  LDG.E.CONSTANT R2, desc[UR20][R2.64] ;  /* 0x0000001402027981 */ /* 0x000762000c1e9900 */
[----:B------:R-:W-:-:S04]  /*02a0*/  UIMAD UR18, UR16, UR5, URZ ;  /* 0x00000005101272a4 */ /* 0x000fc8000f8e02ff */
[----:B0-----:R-:W-:Y:S02]  /*02b0*/  UIMAD.WIDE.U32 UR6, UR18, 0x4, UR8 ;  /* 0x00000004120678a5 */ /* 0x001fe4000f8e0008 */
[----:B------:R-:W-:Y:S02]  /*02c0*/  UIMAD.WIDE.U32 UR12, UR18, 0x4, UR10 ;  /* 0x00000004120c78a5 */ /* 0x000fe4000f8e000a */
[----:B--2---:R-:W-:Y:S01]  /*02d0*/  UIMAD.WIDE.U32 UR14, UR18, 0x4, UR14 ;  /* 0x00000004120e78a5 */ /* 0x004fe2000f8e000e */
[----:B----4-:R-:W-:Y:S02]  /*02e0*/  R2UR UR26, R8 ;  /* 0x00000000081a72ca */ /* 0x010fe400000e0000 */
[----:B------:R-:W-:-:S11]  /*02f0*/  R2UR UR28, R6 ;  /* 0x00000000061c72ca */ /* 0x000fd600000e0000 */
[----:B------:R-:W-:Y:S02]  /*0300*/  UISETP.NE.AND UP0, UPT, UR26, URZ, UPT ;  /* 0x000000ff1a00728c */ /* 0x000fe4000bf05270 */
[----:B------:R-:W-:-:S04]  /*0310*/  UISETP.LT.AND UP1, UPT, UR23, UR28, UPT ;  /* 0x0000001c1700728c */ /* 0x000fc8000bf21270 */
[----:B------:R-:W-:-:S04]  /*0320*/  USEL UR4, UR23, UR28, !UP1 ;  /* 0x0000001c17047287 */ /* 0x000fc8000c800000 */
[----:B------:R-:W-:-:S04]  /*0330*/  USEL UR4, UR23, UR4, !UP0 ;  /* 0x0000000417047287 */ /* 0x000fc8000c000000 */
[----:B-1----:R-:W-:-:S04]  /*0340*/  UIADD3 UR4, UPT, UPT, UR4, UR22, URZ ;  /* 0x0000001604047290 */ /* 0x002fc8000fffe0ff */
[----:B------:R-:W-:-:S04]  /*0350*/  UISETP.LT.AND UP1, UPT, UR4, UR5, UPT ;  /* 0x000000050400728c */ /* 0x000fc8000bf21270 */
[----:B------:R-:W-:Y:S02]  /*0360*/  USEL UR27, UR4, UR5, UP1 ;  /* 0x00000005041b7287 */ /* 0x000fe40008800000 */
[----:B------:R-:W-:-:S09]  /*0370*/  UISETP.GE.AND UP1, UPT, UR4, 0x1, UPT ;  /* 0x000000010400788c */ /* 0x000fd2000bf26270 */
[----:B---3--:R-:W-:Y:S05]  /*0380*/  BRA.U !UP1, `(.L_x_47) ;  /* 0x0000000909087547 */ /* 0x008fea000b800000 */
[----:B------:R-:W-:Y:S02]  /*0390*/  UISETP.GE.AND UP2, UPT, UR27, 0x8, UPT ;  /* 0x000000081b00788c */ /* 0x000fe4000bf46270 */
[----:B------:R-:W-:Y:S01]  /*03a0*/  UISETP.LT.AND UP1, UPT, UR27, 0x1, UPT ;  /* 0x000000011b00788c */ /* 0x000fe2000bf21270 */
[----:B------:R-:W-:-:S03]  /*03b0*/  UMOV UR4, URZ ;  /* 0x000000ff00047c82 */ /* 0x000fc60008000000 */
[----:B------:R-:W-:-:S04]  /*03c0*/  USEL UR19, UR27, 0x1, !UP1 ;  /* 0x000000011b137887 */ /* 0x000fc8000c800000 */
[----:B------:R-:W-:-:S04]  /*03d0*/  ULOP3.LUT UR29, UR19, 0x7, URZ, 0xc0, !UPT ;  /* 0x00000007131d7892 */ /* 0x000fc8000f8ec0ff */
[----:B------:R-:W-:Y:S01]  /*03e0*/  UISETP.NE.AND UP1, UPT, UR29, URZ, UPT ;  /* 0x000000ff1d00728c */ /* 0x000fe2000bf25270 */
[----:B------:R-:W-:Y:S10]  /*03f0*/  BRA.U !UP2, `(.L_x_48) ;  /* 0x000000010aec7547 */ /* 0x000ff4000b800000 */
[----:B------:R-:W0:Y:S01]  /*0400*/  LDCU.128 UR8, c[0x0][0x3c0] ;  /* 0x00007800ff0877ac */ /* 0x000e220008000c00 */
[----:B------:R-:W1:Y:S01]  /*0410*/  LDCU.64 UR24, c[0x0][0x3b8] ;  /* 0x00007700ff1877ac */ /* 0x000e620008000a00 */
[----:B------:R-:W-:Y:S01]  /*0420*/  UMOV UR16, 0x10 ;  /* 0x0000001000107882 */ /* 0x000fe20000000000 */
[----:B------:R-:W-:Y:S01]  /*0430*/  UMOV UR17, 0x0 ;  /* 0x0000000000117882 */ /* 0x000fe20000000000 */
[----:B------:R-:W-:Y:S02]  /*0440*/  ULOP3.LUT UR4, UR19, 0x7ffffff8, URZ, 0xc0, !UPT ;  /* 0x7ffffff813047892 */ /* 0x000fe4000f8ec0ff */
[----:B------:R-:W-:Y:S02]  /*0450*/  UIMAD.WIDE.U32 UR16, UR18, 0x4, UR16 ;  /* 0x00000004121078a5 */ /* 0x000fe4000f8e0010 */
[----:B------:R-:W-:Y:S02]  /*0460*/  UIADD3 UR18, UPT, UPT, -UR4, URZ, URZ ;  /* 0x000000ff04127290 */ /* 0x000fe4000fffe1ff */
[----:B0-----:R-:W-:-:S02]  /*0470*/  UIADD3 UR8, UP3, UPT, UR16, UR8, URZ ;  /* 0x0000000810087290 */ /* 0x001fc4000ff7e0ff */
[----:B------:R-:W-:Y:S02]  /*0480*/  UIADD3 UR10, UP4, UPT, UR16, UR10, URZ ;  /* 0x0000000a100a7290 */ /* 0x000fe4000ff9e0ff */
[----:B-1----:R-:W-:Y:S02]  /*0490*/  UIADD3 UR16, UP2, UPT, UR16, UR24, URZ ;  /* 0x0000001810107290 */ /* 0x002fe4000ff5e0ff */
[----:B------:R-:W-:Y:S01]  /*04a0*/  UIADD3.X UR9, UPT, UPT, UR17, UR9, URZ, UP3, !UPT ;  /* 0x0000000911097290 */ /* 0x000fe20009ffe4ff */
[----:B------:R-:W-:Y:S01]  /*04b0*/  MOV R5, UR8 ;  /* 0x0000000800057c02 */ /* 0x000fe20008000f00 */
[----:B------:R-:W-:Y:S01]  /*04c0*/  UIADD3.X UR11, UPT, UPT, UR17, UR11, URZ, UP4, !UPT ;  /* 0x0000000b110b7290 */ /* 0x000fe2000a7fe4ff */
[----:B------:R-:W-:Y:S01]  /*04d0*/  MOV R0, UR10 ;  /* 0x0000000a00007c02 */ /* 0x000fe20008000f00 */
[----:B------:R-:W-:Y:S01]  /*04e0*/  UIADD3.X UR17, UPT, UPT, UR17, UR25, URZ, UP2, !UPT ;  /* 0x0000001911117290 */ /* 0x000fe200097fe4ff */
[----:B------:R-:W-:Y:S02]  /*04f0*/  MOV R13, UR16 ;  /* 0x00000010000d7c02 */ /* 0x000fe40008000f00 */
[----:B------:R-:W-:-:S02]  /*0500*/  MOV R12, UR9 ;  /* 0x00000009000c7c02 */ /* 0x000fc40008000f00 */
[----:B------:R-:W-:Y:S02]  /*0510*/  MOV R3, UR11 ;  /* 0x0000000b00037c02 */ /* 0x000fe40008000f00 */
[----:B------:R-:W-:-:S07]  /*0520*/  MOV R14, UR17 ;  /* 0x00000011000e7c02 */ /* 0x000fce0008000f00 */
.L_x_49:
[----:B0-----:R-:W-:Y:S01]  /*0530*/  MOV R15, 0x7fc00000 ;  /* 0x7fc00000000f7802 */ /* 0x001fe20000000f00 */
[----:B------:R-:W-:Y:S01]  /*0540*/  UIADD3 UR18, UPT, UPT, UR18, 0x8, URZ ;  /* 0x0000000812127890 */ /* 0x000fe2000fffe0ff */
[----:B------:R-:W-:Y:S02]  /*0550*/  MOV R6, R13 ;  /* 0x0000000d00067202 */ /* 0x000fe40000000f00 */
[----:B------:R-:W-:Y:S01]  /*0560*/  MOV R7, R14 ;  /* 0x0000000e00077202 */ /* 0x000fe20000000f00 */
[----:B------:R-:W-:Y:S01]  /*0570*/  UISETP.NE.AND UP2, UPT, UR18, URZ, UPT ;  /* 0x000000ff1200728c */ /* 0x000fe2000bf45270 */
[----:B------:R-:W-:Y:S02]  /*0580*/  MOV R8, R5 ;  /* 0x0000000500087202 */ /* 0x000fe40000000f00 */
[----:B------:R-:W-:Y:S01]  /*0590*/  MOV R9, R12 ;  /* 0x0000000c00097202 */ /* 0x000fe20000000f00 */
[----:B------:R0:W-:Y:S01]  /*05a0*/  STG.E desc[UR20][R6.64+-0x10], R15 ;  /* 0xfffff00f06007986 */ /* 0x0001e2000c101914 */
[----:B------:R-:W-:-:S02]  /*05b0*/  MOV R10, R0 ;  /* 0x00000000000a7202 */ /* 0x000fc40000000f00 */
[----:B------:R-:W-:Y:S01]  /*05c0*/  MOV R11, R3 ;  /* 0x00000003000b7202 */ /* 0x000fe20000000f00 */
[----:B------:R0:W-:Y:S01]  /*05d0*/  STG.E desc[UR20][R8.64+-0x10], R15 ;  /* 0xfffff00f08007986 */ /* 0x0001e2000c101914 */
[----:B------:R-:W-:Y:S02]  /*05e0*/  IADD3 R13, P0, PT, R6, 0x20, RZ ;  /* 0x00000020060d7810 */ /* 0x000fe40007f1e0ff */
[----:B------:R-:W-:Y:S01]  /*05f0*/  IADD3 R5, P1, PT, R8, 0x20, RZ ;  /* 0x0000002008057810 */ /* 0x000fe20007f3e0ff */
[----:B------:R0:W-:Y:S01]  /*0600*/  STG.E desc[UR20][R10.64+-0x10], R15 ;  /* 0xfffff00f0a007986 */ /* 0x0001e2000c101914 */
[----:B------:R-:W-:Y:S02]  /*0610*/  IADD3 R0, P2, PT, R10, 0x20, RZ ;  /* 0x000000200a007810 */ /* 0x000fe40007f5e0ff */
[----:B------:R-:W-:Y:S01]  /*0620*/  IADD3.X R14, PT, PT, RZ, R7, RZ, P0, !PT ;  /* 0x00000007ff0e7210 */ /* 0x000fe200007fe4ff */
[----:B------:R0:W-:Y:S01]  /*0630*/  STG.E desc[UR20][R6.64+-0xc], R15 ;  /* 0xfffff40f06007986 */ /* 0x0001e2000c101914 */
[----:B------:R-:W-:-:S02]  /*0640*/  IADD3.X R12, PT, PT, RZ, R9, RZ, P1, !PT ;  /* 0x00000009ff0c7210 */ /* 0x000fc40000ffe4ff */
[----:B------:R-:W-:Y:S01]  /*0650*/  IADD3.X R3, PT, PT, RZ, R11, RZ, P2, !PT ;  /* 0x0000000bff037210 */ /* 0x000fe200017fe4ff */
[----:B------:R0:W-:Y:S04]  /*0660*/  STG.E desc[UR20][R8.64+-0xc], R15 ;  /* 0xfffff40f08007986 */ /* 0x0001e8000c101914 */
        /* <DEDUP_REMOVED lines=18> */
[----:B------:R0:W-:Y:S01]  /*0790*/  STG.E desc[UR20][R10.64+0xc], R15 ;  /* 0x00000c0f0a007986 */ /* 0x0001e2000c101914 */
[----:B------:R-:W-:Y:S05]  /*07a0*/  BRA.U UP2, `(.L_x_49) ;  /* 0xfffffffd02607547 */ /* 0x000fea000b83ffff */
.L_x_48:
[----:B------:R-:W-:Y:S05]  /*07b0*/  BRA.U !UP1, `(.L_x_47) ;  /* 0x0000000109fc7547 */ /* 0x000fea000b800000 */
[----:B------:R-:W-:Y:S02]  /*07c0*/  UISETP.GE.U32.AND UP1, UPT, UR29, 0x4, UPT ;  /* 0x000000041d00788c */ /* 0x000fe4000bf26070 */
[----:B------:R-:W-:-:S04]  /*07d0*/  ULOP3.LUT UR8, UR19, 0x3, URZ, 0xc0, !UPT ;  /* 0x0000000313087892 */ /* 0x000fc8000f8ec0ff */
[----:B------:R-:W-:-:S03]  /*07e0*/  UISETP.NE.AND UP2, UPT, UR8, URZ, UPT ;  /* 0x000000ff0800728c */ /* 0x000fc6000bf45270 */
[----:B------:R-:W-:Y:S08]  /*07f0*/  BRA.U !UP1, `(.L_x_50) ;  /* 0x00000001095c7547 */ /* 0x000ff0000b800000 */
[----:B------:R-:W-:Y:S01]  /*0800*/  UIMAD.WIDE.U32 UR10, UR4, 0x4, UR14 ;  /* 0x00000004040a78a5 */ /* 0x000fe2000f8e000e */
[----:B------:R-:W-:Y:S01]  /*0810*/  MOV R3, 0x7fc00000 ;  /* 0x7fc0000000037802 */ /* 0x000fe20000000f00 */
[----:B------:R-:W-:Y:S02]  /*0820*/  UIMAD.WIDE.U32 UR16, UR4, 0x4, UR6 ;  /* 0x00000004041078a5 */ /* 0x000fe4000f8e0006 */
[----:B------:R-:W-:Y:S02]  /*0830*/  UIMAD.WIDE.U32 UR24, UR4, 0x4, UR12 ;  /* 0x00000004041878a5 */ /* 0x000fe4000f8e000c */
[----:B0-----:R-:W-:Y:S01]  /*0840*/  MOV R6, UR10 ;  /* 0x0000000a00067c02 */ /* 0x001fe20008000f00 */
[----:B------:R-:W-:Y:S01]  /*0850*/  UIADD3 UR4, UPT, UPT, UR4, 0x4, URZ ;  /* 0x0000000404047890 */ /* 0x000fe2000fffe0ff */
[----:B------:R-:W-:Y:S02]  /*0860*/  MOV R7, UR11 ;  /* 0x0000000b00077c02 */ /* 0x000fe40008000f00 */
[----:B------:R-:W-:-:S02]  /*0870*/  MOV R8, UR16 ;  /* 0x0000001000087c02 */ /* 0x000fc40008000f00 */
[----:B------:R-:W-:Y:S01]  /*0880*/  MOV R9, UR17 ;  /* 0x0000001100097c02 */ /* 0x000fe20008000f00 */
[----:B------:R1:W-:Y:S01]  /*0890*/  STG.E desc[UR20][R6.64], R3 ;  /* 0x0000000306007986 */ /* 0x0003e2000c101914 */
[----:B------:R-:W-:Y:S02]  /*08a0*/  MOV R10, UR24 ;  /* 0x00000018000a7c02 */ /* 0x000fe40008000f00 */
[----:B------:R-:W-:Y:S01]  /*08b0*/  MOV R11, UR25 ;  /* 0x00000019000b7c02 */ /* 0x000fe20008000f00 */
        /* <DEDUP_REMOVED lines=10> */
[----:B------:R1:W-:Y:S02]  /*0960*/  STG.E desc[UR20][R10.64+0xc], R3 ;  /* 0x00000c030a007986 */ /* 0x0003e4000c101914 */
.L_x_50:
[----:B------:R-:W-:Y:S05]  /*0970*/  BRA.U !UP2, `(.L_x_47) ;  /* 0x000000010a8c7547 */ /* 0x000fea000b800000 */
[----:B------:R-:W-:Y:S02]  /*0980*/  UISETP.NE.AND UP1, UPT, UR8, 0x1, UPT ;  /* 0x000000010800788c */ /* 0x000fe4000bf25270 */
[----:B------:R-:W-:-:S04]  /*0990*/  ULOP3.LUT UR19, UR19, 0x1, URZ, 0xc0, !UPT ;  /* 0x0000000113137892 */ /* 0x000fc8000f8ec0ff */
[----:B------:R-:W-:-:S03]  /*09a0*/  UISETP.NE.U32.AND UP2, UPT, UR19, 0x1, UPT ;  /* 0x000000011300788c */ /* 0x000fc6000bf45070 */
[----:B------:R-:W-:Y:S08]  /*09b0*/  BRA.U !UP1, `(.L_x_51) ;  /* 0x0000000109447547 */ /* 0x000ff0000b800000 */
[----:B------:R-:W-:Y:S01]  /*09c0*/  UIMAD.WIDE.U32 UR8, UR4, 0x4, UR14 ;  /* 0x00000004040878a5 */ /* 0x000fe2000f8e000e */
[----:B-1----:R-:W-:Y:S01]  /*09d0*/  MOV R3, 0x7fc00000 ;  /* 0x7fc0000000037802 */ /* 0x002fe20000000f00 */
        /* <DEDUP_REMOVED lines=14> */
[----:B------:R2:W-:Y:S02]  /*0ac0*/  STG.E desc[UR20][R10.64+0x4], R3 ;  /* 0x000004030a007986 */ /* 0x0005e4000c101914 */
.L_x_51:
[----:B------:R-:W-:Y:S05]  /*0ad0*/  BRA.U UP2, `(.L_x_47) ;  /* 0x0000000102347547 */ /* 0x000fea000b800000 */
[----:B------:R-:W-:Y:S01]  /*0ae0*/  UIMAD.WIDE.U32 UR10, UR4, 0x4, UR14 ;  /* 0x00000004040a78a5 */ /* 0x000fe2000f8e000e */
[----:B-12---:R-:W-:Y:S01]  /*0af0*/  MOV R3, 0x7fc00000 ;  /* 0x7fc0000000037802 */ /* 0x006fe20000000f00 */
[----:B------:R-:W-:Y:S02]  /*0b00*/  UIMAD.WIDE.U32 UR16, UR4, 0x4, UR6 ;  /* 0x00000004041078a5 */ /* 0x000fe4000f8e0006 */
[----:B------:R-:W-:Y:S02]  /*0b10*/  UIMAD.WIDE.U32 UR8, UR4, 0x4, UR12 ;  /* 0x00000004040878a5 */ /* 0x000fe4000f8e000c */
[----:B0-----:R-:W-:Y:S02]  /*0b20*/  MOV R6, UR10 ;  /* 0x0000000a00067c02 */ /* 0x001fe40008000f00 */
[----:B------:R-:W-:Y:S02]  /*0b30*/  MOV R7, UR11 ;  /* 0x0000000b00077c02 */ /* 0x000fe40008000f00 */
[----:B------:R-:W-:-:S02]  /*0b40*/  MOV R8, UR16 ;  /* 0x0000001000087c02 */ /* 0x000fc40008000f00 */
[----:B------:R-:W-:Y:S01]  /*0b50*/  MOV R9, UR17 ;  /* 0x0000001100097c02 */ /* 0x000fe20008000f00 */
[----:B------:R3:W-:Y:S01]  /*0b60*/  STG.E desc[UR20][R6.64], R3 ;  /* 0x0000000306007986 */ /* 0x0007e2000c101914 */
[----:B------:R-:W-:Y:S02]  /*0b70*/  MOV R10, UR8 ;  /* 0x00000008000a7c02 */ /* 0x000fe40008000f00 */
[----:B------:R-:W-:Y:S01]  /*0b80*/  MOV R11, UR9 ;  /* 0x00000009000b7c02 */ /* 0x000fe20008000f00 */
[----:B------:R3:W-:Y:S04]  /*0b90*/  STG.E desc[UR20][R8.64], R3 ;  /* 0x0000000308007986 */ /* 0x0007e8000c101914 */
[----:B------:R3:W-:Y:S02]  /*0ba0*/  STG.E desc[UR20][R10.64], R3 ;  /* 0x000000030a007986 */ /* 0x0007e4000c101914 */
.L_x_47:
[----:B------:R-:W-:-:S04]  /*0bb0*/  UIADD3 UR5, UPT, UPT, UR5, -0x1, URZ ;  /* 0xffffffff05057890 */ /* 0x000fc8000fffe0ff */
[----:B------:R-:W-:-:S06]  /*0bc0*/  UISETP.GT.AND UP1, UPT, UR5, UR22, UPT ;  /* 0x000000160500728c */ /* 0x000fcc000bf24270 */
[----:B------:R-:W-:-:S13]  /*0bd0*/  PLOP3.LUT P0, PT, PT, PT, UP1, 0x80, 0x8 ;  /* 0x000000000008781c */ /* 0x000fda0003f0f018 */
[----:B------:R-:W-:Y:S05]  /*0be0*/  @!P0 EXIT ;  /* 0x000000000000894d */ /* 0x000fea0003800000 */
[----:B------:R-:W4:Y:S02]  /*0bf0*/  LDCU.64 UR4, c[0x0][0x380] ;  /* 0x00007000ff0477ac */ /* 0x000f240008000a00 */
[----:B----4-:R-:W-:-:S06]  /*0c00*/  UIMAD.WIDE UR4, UR22, 0x4, UR4 ;  /* 0x00000004160478a5 */ /* 0x010fcc000f8e0204 */
[----:B------:R-:W-:Y:S02]  /*0c10*/  MOV R12, UR4 ;  /* 0x00000004000c7c02 */ /* 0x000fe40008000f00 */
[----:B------:R-:W-:-:S05]  /*0c20*/  MOV R13, UR5 ;  /* 0x00000005000d7c02 */ /* 0x000fca0008000f00 */
[----:B------:R4:W5:Y:S01]  /*0c30*/  LDG.E.CONSTANT R12, desc[UR20][R12.64] ;  /* 0x000000140c0c7981 */ /* 0x000962000c1e9900 */
[----:B------:R-:W-:-:S05]  /*0c40*/  I2FP.F32.U32 R0, UR23 ;  /* 0x0000001700007c45 */ /* 0x000fca0008201000 */
[----:B0123--:R-:W-:-:S04]  /*0c50*/  FADD R9, R0, 1 ;  /* 0x3f80000000097421 */ /* 0x00ffc80000000000 */
[----:B------:R-:W0:Y:S08]  /*0c60*/  MUFU.RCP R0, R9 ;  /* 0x0000000900007308 */ /* 0x000e300000001000 */
[----:B------:R-:W1:Y:S01]  /*0c70*/  FCHK P0, R4, R9 ;  /* 0x0000000904007302 */ /* 0x000e620000000000 */
[----:B0-----:R-:W-:-:S04]  /*0c80*/  FFMA R3, -R9, R0, 1 ;  /* 0x3f80000009037423 */ /* 0x001fc80000000100 */
[----:B------:R-:W-:-:S04]  /*0c90*/  FFMA R0, R0, R3, R0 ;  /* 0x0000000300007223 */ /* 0x000fc80000000000 */
[----:B------:R-:W-:-:S04]  /*0ca0*/  FFMA R5, R0, 2, RZ ;  /* 0x4000000000057823 */ /* 0x000fc800000000ff */
[----:B------:R-:W-:-:S04]  /*0cb0*/  FFMA R6, -R9, R5, 2 ;  /* 0x4000000009067423 */ /* 0x000fc80000000105 */
[----:B------:R-:W-:Y:S01]  /*0cc0*/  FFMA R5, R0, R6, R5 ;  /* 0x0000000600057223 */ /* 0x000fe20000000005 */
[----:B-1--4-:R-:W-:Y:S06]  /*0cd0*/  @!P0 BRA `(.L_x_52) ;  /* 0x00000000000c8947 */ /* 0x012fec0003800000 */
[----:B------:R-:W-:-:S07]  /*0ce0*/  MOV R11, 0xd00 ;  /* 0x00000d00000b7802 */ /* 0x000fce0000000f00 */
[----:B-----5:R-:W-:Y:S05]  /*0cf0*/  CALL.REL.NOINC `($__internal_1_$__cuda_sm3x_div_rn_noftz_f32_slowpath) ;  /* 0x0000003400ec7944 */ /* 0x020fea0003c00000 */
[----:B------:R-:W-:-:S07]  /*0d00*/  MOV R5, R16 ;  /* 0x0000001000057202 */ /* 0x000fce0000000f00 */
.L_x_52:
[----:B------:R-:W-:Y:S02]  /*0d10*/  HFMA2 R0, -RZ, RZ, 0, 0 ;  /* 0x00000000ff007431 */ /* 0x000fe400000001ff */
[----:B------:R-:W-:Y:S01]  /*0d20*/  FADD R3, -R5, 1 ;  /* 0x3f80000005037421 */ /* 0x000fe20000000100 */
[----:B------:R-:W-:Y:S06]  /*0d30*/  BRA.U !UP0, `(.L_x_53) ;  /* 0x0000000108347547 */ /* 0x000fec000b800000 */
[----:B------:R-:W-:-:S05]  /*0d40*/  I2FP.F32.S32 R0, UR28 ;  /* 0x0000001c00007c45 */ /* 0x000fca0008201400 */
        /* <DEDUP_REMOVED lines=10> */
[----:B-----5:R-:W-:Y:S05]  /*0df0*/  CALL.REL.NOINC `($__internal_1_$__cuda_sm3x_div_rn_noftz_f32_slowpath) ;  /* 0x0000003400ac7944 */ /* 0x020fea0003c00000 */
[----:B------:R-:W-:-:S07]  /*0e00*/  MOV R0, R16 ;  /* 0x0000001000007202 */ /* 0x000fce0000000f00 */
.L_x_53:
[----:B------:R-:W0:Y:S01]  /*0e10*/  LDCU UR5, c[0x0][0x3b0] ;  /* 0x00007600ff0577ac */ /* 0x000e220008000800 */
[----:B------:R-:W1:Y:S01]  /*0e20*/  LDCU UR9, c[0x0][0x3a8] ;  /* 0x00007500ff0977ac */ /* 0x000e620008000800 */
[----:B0-----:R-:W-:-:S04]  /*0e30*/  UIADD3 UR4, UPT, UPT, UR5, 0x1, URZ ;  /* 0x0000000105047890 */ /* 0x001fc8000fffe0ff */
[----:B-1----:R-:W-:-:S06]  /*0e40*/  UISETP.GE.AND UP0, UPT, UR4, UR9, UPT ;  /* 0x000000090400728c */ /* 0x002fcc000bf06270 */
[----:B------:R-:W-:-:S13]  /*0e50*/  PLOP3.LUT P0, PT, PT, PT, UP0, 0x80, 0x8 ;  /* 0x000000000008781c */ /* 0x000fda0003f0f008 */
[----:B------:R-:W-:Y:S05]  /*0e60*/  @P0 EXIT ;  /* 0x000000000000094d */ /* 0x000fea0003800000 */
[----:B------:R-:W-:Y:S01]  /*0e70*/  UIADD3 UR8, UPT, UPT, UR9, -0x2, URZ ;  /* 0xfffffffe09087890 */ /* 0x000fe2000fffe0ff */
[----:B------:R-:W-:Y:S01]  /*0e80*/  LOP3.LUT R18, RZ, UR5, RZ, 0x33, !PT ;  /* 0x00000005ff127c12 */ /* 0x000fe2000f8e33ff */
[----:B------:R-:W-:Y:S01]  /*0e90*/  HFMA2 R13, -RZ, RZ, 0, 0 ;  /* 0x00000000ff0d7431 */ /* 0x000fe200000001ff */
[----:B------:R-:W-:Y:S01]  /*0ea0*/  PLOP3.LUT P0, PT, PT, PT, PT, 0x80, 0x8 ;  /* 0x000000000008781c */ /* 0x000fe20003f0f070 */
[----:B------:R-:W-:Y:S01]  /*0eb0*/  UISETP.NE.AND UP0, UPT, UR8, UR5, UPT ;  /* 0x000000050800728c */ /* 0x000fe2000bf05270 */
[----:B------:R-:W-:Y:S01]  /*0ec0*/  HFMA2 R14, -RZ, RZ, 0, 0 ;  /* 0x00000000ff0e7431 */ /* 0x000fe200000001ff */
[----:B------:R-:W-:Y:S01]  /*0ed0*/  PLOP3.LUT P1, PT, PT, PT, PT, 0x80, 0x8 ;  /* 0x000000000008781c */ /* 0x000fe20003f2f070 */
[----:B------:R-:W-:Y:S01]  /*0ee0*/  FADD R4, -R0, 1 ;  /* 0x3f80000000047421 */ /* 0x000fe20000000100 */
[----:B-----5:R-:W-:Y:S02]  /*0ef0*/  MOV R15, R12 ;  /* 0x0000000c000f7202 */ /* 0x020fe40000000f00 */
[----:B------:R-:W-:-:S02]  /*0f00*/  CS2R R16, SRZ ;  /* 0x0000000000107805 */ /* 0x000fc4000001ff00 */
[----:B------:R-:W-:Y:S01]  /*0f10*/  IADD3 R18, PT, PT, R18, UR9, RZ ;  /* 0x0000000912127c10 */ /* 0x000fe2000fffe0ff */
[----:B------:R-:W-:Y:S01]  /*0f20*/  UMOV UR8, UR4 ;  /* 0x0000000400087c82 */ /* 0x000fe20008000000 */
[----:B------:R-:W-:Y:S05]  /*0f30*/  BRA.U !UP0, `(.L_x_54) ;  /* 0x0000000d08087547 */ /* 0x000fea000b800000 */
[----:B------:R-:W-:Y:S01]  /*0f40*/  LOP3.LUT R20, R18, 0xfffffffe, RZ, 0xc0, !PT ;  /* 0xfffffffe12147812 */ /* 0x000fe200078ec0ff */
[----:B------:R-:W0:Y:S01]  /*0f50*/  LDCU.64 UR24, c[0x0][0x380] ;  /* 0x00007000ff1877ac */ /* 0x000e220008000a00 */
[----:B------:R-:W-:Y:S02]  /*0f60*/  MOV R13, RZ ;  /* 0x000000ff000d7202 */ /* 0x000fe40000000f00 */
[----:B------:R-:W-:Y:S01]  /*0f70*/  PRMT R19, RZ, 0x7610, R19 ;  /* 0x00007610ff137816 */ /* 0x000fe20000000013 */
[----:B------:R-:W-:Y:S01]  /*0f80*/  UIADD3 UR8, UPT, UPT, UR5, 0x2, URZ ;  /* 0x0000000205087890 */ /* 0x000fe2000fffe0ff */
[----:B------:R-:W-:Y:S02]  /*0f90*/  PRMT R22, RZ, 0x7610, R22 ;  /* 0x00007610ff167816 */ /* 0x000fe40000000016 */
[----:B------:R-:W-:Y:S02]  /*0fa0*/  MOV R15, R12 ;  /* 0x0000000c000f7202 */ /* 0x000fe40000000f00 */
[----:B------:R-:W-:-:S07]  /*0fb0*/  IADD3 R20, PT, PT, -R20, RZ, RZ ;  /* 0x000000ff14147210 */ /* 0x000fce0007ffe1ff */
.L_x_67:
[----:B------:R-:W-:-:S04]  /*0fc0*/  UIADD3 UR4, UPT, UPT, UR8, -0x1, URZ ;  /* 0xffffffff08047890 */ /* 0x000fc8000fffe0ff */
[----:B0-----:R-:W-:-:S06]  /*0fd0*/  UIMAD.WIDE UR10, UR4, 0x4, UR24 ;  /* 0x00000004040a78a5 */ /* 0x001fcc000f8e0218 */
[----:B------:R-:W-:Y:S02]  /*0fe0*/  MOV R6, UR10 ;  /* 0x0000000a00067c02 */ /* 0x000fe40008000f00 */
[----:B------:R-:W-:-:S05]  /*0ff0*/  MOV R7, UR11 ;  /* 0x0000000b00077c02 */ /* 0x000fca0008000f00 */
[----:B------:R-:W2:Y:S01]  /*1000*/  LDG.E.CONSTANT R21, desc[UR20][R6.64] ;  /* 0x0000001406157981 */ /* 0x000ea2000c1e9900 */
[----:B------:R-:W-:Y:S01]  /*1010*/  IADD3 R20, PT, PT, R20, 0x2, RZ ;  /* 0x0000000214147810 */ /* 0x000fe20007ffe0ff */
[----:B------:R-:W-:Y:S02]  /*1020*/  UIMAD.WIDE UR16, UR4, 0x4, UR14 ;  /* 0x00000004041078a5 */ /* 0x000fe4000f8e020e */
[----:B------:R-:W-:Y:S01]  /*1030*/  UIMAD.WIDE UR18, UR4, 0x4, UR6 ;  /* 0x00000004041278a5 */ /* 0x000fe2000f8e0206 */
[----:B------:R-:W-:Y:S01]  /*1040*/  ISETP.NE.AND P0, PT, R20, RZ, PT ;  /* 0x000000ff1400720c */ /* 0x000fe20003f05270 */
[----:B------:R-:W-:Y:S01]  /*1050*/  UIMAD.WIDE UR22, UR4, 0x4, UR12 ;  /* 0x00000004041678a5 */ /* 0x000fe2000f8e020c */
[----:B--2---:R-:W-:-:S05]  /*1060*/  FADD R9, R21, -R12 ;  /* 0x8000000c15097221 */ /* 0x004fca0000000000 */
[----:B------:R-:W-:-:S13]  /*1070*/  FSETP.NAN.AND P1, PT, |R9|, |R9|, PT ;  /* 0x400000090900720b */ /* 0x000fda0003f28200 */
[----:B------:R-:W-:Y:S05]  /*1080*/  @P1 BRA `(.L_x_55) ;  /* 0x00000000007c1947 */ /* 0x000fea0003800000 */
[----:B------:R-:W-:-:S13]  /*1090*/  LOP3.LUT P1, RZ, R22, 0xff, RZ, 0xc0, !PT ;  /* 0x000000ff16ff7812 */ /* 0x000fda000782c0ff */
[----:B------:R-:W-:Y:S05]  /*10a0*/  @P1 BRA `(.L_x_56) ;  /* 0x0000000000201947 */ /* 0x000fea0003800000 */
[----:B------:R-:W-:Y:S01]  /*10b0*/  FADD R14, RZ, |R9| ;  /* 0x40000009ff0e7221 */ /* 0x000fe20000000000 */
[----:B------:R-:W-:-:S03]  /*10c0*/  HFMA2 R22, -RZ, RZ, 0, 5.9604644775390625e-08 ;  /* 0x00000001ff167431 */ /* 0x000fc600000001ff */
[----:B------:R-:W-:-:S04]  /*10d0*/  FADD R7, -|R9|, R14 ;  /* 0x0000000e09077221 */ /* 0x000fc80000000300 */
[--C-:B------:R-:W-:Y:S01]  /*10e0*/  FADD R6, R14, -R7.reuse ;  /* 0x800000070e067221 */ /* 0x100fe20000000000 */
[----:B------:R-:W-:-:S03]  /*10f0*/  FADD R7, RZ, -R7 ;  /* 0x80000007ff077221 */ /* 0x000fc60000000000 */
[----:B------:R-:W-:-:S04]  /*1100*/  FADD R6, |R9|, -R6 ;  /* 0x8000000609067221 */ /* 0x000fc80000000200 */
[----:B------:R-:W-:Y:S01]  /*1110*/  FADD R16, R6, R7 ;  /* 0x0000000706107221 */ /* 0x000fe20000000000 */
[----:B------:R-:W-:Y:S06]  /*1120*/  BRA `(.L_x_57) ;  /* 0x0000000000607947 */ /* 0x000fec0003800000 */
.L_x_56:
[-C--:B------:R-:W-:Y:S01]  /*1130*/  FMUL R6, |R9|, R5.reuse ;  /* 0x0000000509067220 */ /* 0x080fe20000400200 */
[-C--:B------:R-:W-:Y:S01]  /*1140*/  FMUL R10, R3, R14.reuse ;  /* 0x0000000e030a7220 */ /* 0x080fe20000400000 */
[----:B------:R-:W-:Y:S02]  /*1150*/  MOV R22, 0x1 ;  /* 0x0000000100167802 */ /* 0x000fe40000000f00 */
[----:B------:R-:W-:Y:S01]  /*1160*/  FFMA R8, |R9|, R5, -R6 ;  /* 0x0000000509087223 */ /* 0x000fe20000000a06 */
        /* <DEDUP_REMOVED lines=17> */
.L_x_55:
[----:B------:R-:W-:Y:S02]  /*1280*/  LOP3.LUT P1, RZ, R22, 0xff, RZ, 0xc0, !PT ;  /* 0x000000ff16ff7812 */ /* 0x000fe4000782c0ff */
[----:B------:R-:W-:-:S11]  /*1290*/  PRMT R23, RZ, 0x7610, R23 ;  /* 0x00007610ff177816 */ /* 0x000fd60000000017 */
[----:B------:R-:W-:Y:S05]  /*12a0*/  @!P1 BRA `(.L_x_58) ;  /* 0x0000000000b89947 */ /* 0x000fea0003800000 */
.L_x_57:
[----:B------:R-:W-:Y:S01]  /*12b0*/  UISETP.NE.AND UP0, UPT, UR26, URZ, UPT ;  /* 0x000000ff1a00728c */ /* 0x000fe2000bf05270 */
[----:B------:R-:W-:-:S04]  /*12c0*/  FMUL R7, R2, R16 ;  /* 0x0000001002077220 */ /* 0x000fc80000400000 */
[----:B------:R-:W-:-:S04]  /*12d0*/  FFMA R12, R2, R14, R7 ;  /* 0x0000000e020c7223 */ /* 0x000fc80000000007 */
[----:B------:R-:W-:Y:S05]  /*12e0*/  BRA.U !UP0, `(.L_x_59) ;  /* 0x0000000108607547 */ /* 0x000fea000b800000 */
[----:B------:R-:W-:Y:S01]  /*12f0*/  LOP3.LUT P1, RZ, R19, 0xff, RZ, 0xc0, !PT ;  /* 0x000000ff13ff7812 */ /* 0x000fe2000782c0ff */
[----:B------:R-:W-:-:S12]  /*1300*/  HFMA2 R7, -RZ, RZ, 0, 0 ;  /* 0x00000000ff077431 */ /* 0x000fd800000001ff */
[----:B------:R-:W-:Y:S05]  /*1310*/  @!P1 BRA `(.L_x_60) ;  /* 0x0000000000349947 */ /* 0x000fea0003800000 */
[----:B------:R-:W-:Y:S01]  /*1320*/  FMUL R7, R12, R0 ;  /* 0x000000000c077220 */ /* 0x000fe20000400000 */
[----:B------:R-:W-:-:S03]  /*1330*/  FMUL R9, R4, R13 ;  /* 0x0000000d04097220 */ /* 0x000fc60000400000 */
[----:B------:R-:W-:Y:S01]  /*1340*/  FFMA R6, R12, R0, -R7 ;  /* 0x000000000c067223 */ /* 0x000fe20000000807 */
        /* <DEDUP_REMOVED lines=10> */
.L_x_60:
[----:B------:R-:W-:Y:S01]  /*13f0*/  FADD R13, R7, R12 ;  /* 0x0000000c070d7221 */ /* 0x000fe20000000000 */
[----:B------:R-:W-:-:S03]  /*1400*/  MOV R19, 0x1 ;  /* 0x0000000100137802 */ /* 0x000fc60000000f00 */
[----:B------:R-:W-:-:S04]  /*1410*/  FADD R6, R13, -R12 ;  /* 0x8000000c0d067221 */ /* 0x000fc80000000000 */
[----:B------:R-:W-:Y:S01]  /*1420*/  FADD R9, R13, -R6 ;  /* 0x800000060d097221 */ /* 0x000fe20000000000 */
[----:B------:R-:W-:-:S03]  /*1430*/  FADD R6, -R6, R7 ;  /* 0x0000000706067221 */ /* 0x000fc60000000100 */
[----:B------:R-:W-:-:S04]  /*1440*/  FADD R9, -R9, R12 ;  /* 0x0000000c09097221 */ /* 0x000fc80000000100 */
[----:B------:R-:W-:-:S04]  /*1450*/  FADD R17, R9, R6 ;  /* 0x0000000609117221 */ /* 0x000fc80000000000 */
[----:B------:R-:W-:-:S07]  /*1460*/  FADD R12, R13, R17 ;  /* 0x000000110d0c7221 */ /* 0x000fce0000000000 */
.L_x_59:
[----:B------:R-:W-:Y:S01]  /*1470*/  UISETP.GE.AND UP0, UPT, UR4, UR27, UPT ;  /* 0x0000001b0400728c */ /* 0x000fe2000bf06270 */
[C-C-:B------:R-:W-:Y:S01]  /*1480*/  FADD R6, R21.reuse, -R12.reuse ;  /* 0x8000000c15067221 */ /* 0x140fe20000000000 */
[----:B------:R-:W-:Y:S01]  /*1490*/  FADD R7, R21, R12 ;  /* 0x0000000c15077221 */ /* 0x000fe20000000000 */
[----:B------:R-:W-:Y:S02]  /*14a0*/  MOV R8, UR18 ;  /* 0x0000001200087c02 */ /* 0x000fe40008000f00 */
[----:B------:R-:W-:Y:S02]  /*14b0*/  MOV R9, UR19 ;  /* 0x0000001300097c02 */ /* 0x000fe40008000f00 */
[----:B------:R-:W-:Y:S02]  /*14c0*/  PLOP3.LUT P1, PT, PT, PT, UP0, 0x80, 0x8 ;  /* 0x000000000008781c */ /* 0x000fe40003f2f008 */
[----:B------:R-:W-:Y:S02]  /*14d0*/  FMNMX R6, R15, R6, !PT ;  /* 0x000000060f067209 */ /* 0x000fe40007800000 */
[----:B------:R-:W-:-:S02]  /*14e0*/  MOV R10, UR22 ;  /* 0x00000016000a7c02 */ /* 0x000fc40008000f00 */
[----:B------:R-:W-:Y:S02]  /*14f0*/  FMNMX R15, R7, R6, PT ;  /* 0x00000006070f7209 */ /* 0x000fe40003800000 */
[----:B------:R-:W-:Y:S02]  /*1500*/  MOV R6, UR16 ;  /* 0x0000001000067c02 */ /* 0x000fe40008000f00 */
[----:B------:R-:W-:Y:S02]  /*1510*/  MOV R7, UR17 ;  /* 0x0000001100077c02 */ /* 0x000fe40008000f00 */
[----:B------:R-:W-:Y:S01]  /*1520*/  MOV R11, UR23 ;  /* 0x00000017000b7c02 */ /* 0x000fe20008000f00 */
[C-C-:B------:R-:W-:Y:S01]  /*1530*/  @P1 FADD R25, R15.reuse, R12.reuse ;  /* 0x0000000c0f191221 */ /* 0x140fe20000000000 */
[----:B------:R-:W-:Y:S01]  /*1540*/  @P1 FADD R27, R15, -R12 ;  /* 0x8000000c0f1b1221 */ /* 0x000fe20000000000 */
[----:B------:R0:W-:Y:S01]  /*1550*/  @P1 STG.E desc[UR20][R6.64], R15 ;  /* 0x0000000f06001986 */ /* 0x0001e2000c101914 */
[----:B------:R-:W-:-:S03]  /*1560*/  PRMT R23, R22, 0x7610, R23 ;  /* 0x0000761016177816 */ /* 0x000fc60000000017 */
[----:B------:R0:W-:Y:S04]  /*1570*/  @P1 STG.E desc[UR20][R8.64], R25 ;  /* 0x0000001908001986 */ /* 0x0001e8000c101914 */
[----:B------:R0:W-:Y:S02]  /*1580*/  @P1 STG.E desc[UR20][R10.64], R27 ;  /* 0x0000001b0a001986 */ /* 0x0001e4000c101914 */
.L_x_58:
[----:B0-----:R-:W-:Y:S02]  /*1590*/  MOV R6, UR10 ;  /* 0x0000000a00067c02 */ /* 0x001fe40008000f00 */
[----:B------:R-:W-:-:S05]  /*15a0*/  MOV R7, UR11 ;  /* 0x0000000b00077c02 */ /* 0x000fca0008000f00 */
        /* <DEDUP_REMOVED lines=8> */
.L_x_61:
[----:B------:R-:W-:-:S13]  /*1630*/  LOP3.LUT P1, RZ, R23, 0xff, RZ, 0xc0, !PT ;  /* 0x000000ff17ff7812 */ /* 0x000fda000782c0ff */
[----:B------:R-:W-:Y:S05]  /*1640*/  @!P1 BRA `(.L_x_64) ;  /* 0x0000000000549947 */ /* 0x000fea0003800000 */
[-C--:B------:R-:W-:Y:S01]  /*1650*/  FMUL R6, |R21|, R5.reuse ;  /* 0x0000000515067220 */ /* 0x080fe20000400200 */
[-C--:B------:R-:W-:Y:S01]  /*1660*/  FMUL R11, R3, R14.reuse ;  /* 0x0000000e030b7220 */ /* 0x080fe20000400000 */
[----:B------:R-:W-:Y:S02]  /*1670*/  MOV R23, 0x1 ;  /* 0x0000000100177802 */ /* 0x000fe40000000f00 */
[--C-:B------:R-:W-:Y:S01]  /*1680*/  FFMA R8, |R21|, R5, -R6.reuse ;  /* 0x0000000515087223 */ /* 0x100fe20000000a06 */
        /* <DEDUP_REMOVED lines=17> */
.L_x_64:
[----:B------:R-:W-:Y:S01]  /*17a0*/  FADD R14, RZ, |R21| ;  /* 0x40000015ff0e7221 */ /* 0x000fe20000000000 */
[----:B------:R-:W-:-:S03]  /*17b0*/  HFMA2 R23, -RZ, RZ, 0, 5.9604644775390625e-08 ;  /* 0x00000001ff177431 */ /* 0x000fc600000001ff */
[----:B------:R-:W-:-:S04]  /*17c0*/  FADD R7, -|R21|, R14 ;  /* 0x0000000e15077221 */ /* 0x000fc80000000300 */
[--C-:B------:R-:W-:Y:S01]  /*17d0*/  FADD R6, R14, -R7.reuse ;  /* 0x800000070e067221 */ /* 0x100fe20000000000 */
[----:B------:R-:W-:-:S03]  /*17e0*/  FADD R7, RZ, -R7 ;  /* 0x80000007ff077221 */ /* 0x000fc60000000000 */
[----:B------:R-:W-:-:S04]  /*17f0*/  FADD R6, |R21|, -R6 ;  /* 0x8000000615067221 */ /* 0x000fc80000000200 */
[----:B------:R-:W-:-:S07]  /*1800*/  FADD R16, R6, R7 ;  /* 0x0000000706107221 */ /* 0x000fce0000000000 */
.L_x_63:
[----:B------:R-:W-:Y:S01]  /*1810*/  UISETP.NE.AND UP0, UPT, UR26, URZ, UPT ;  /* 0x000000ff1a00728c */ /* 0x000fe2000bf05270 */
[----:B------:R-:W-:-:S04]  /*1820*/  FMUL R21, R2, R16 ;  /* 0x0000001002157220 */ /* 0x000fc80000400000 */
[----:B------:R-:W-:-:S04]  /*1830*/  FFMA R21, R2, R14, R21 ;  /* 0x0000000e02157223 */ /* 0x000fc80000000015 */
[----:B------:R-:W-:Y:S05]  /*1840*/  BRA.U !UP0, `(.L_x_65) ;  /* 0x0000000108607547 */ /* 0x000fea000b800000 */
[----:B------:R-:W-:Y:S02]  /*1850*/  LOP3.LUT P1, RZ, R19, 0xff, RZ, 0xc0, !PT ;  /* 0x000000ff13ff7812 */ /* 0x000fe4000782c0ff */
[----:B------:R-:W-:-:S11]  /*1860*/  MOV R6, RZ ;  /* 0x000000ff00067202 */ /* 0x000fd60000000f00 */
[----:B------:R-:W-:Y:S05]  /*1870*/  @!P1 BRA `(.L_x_66) ;  /* 0x0000000000349947 */ /* 0x000fea0003800000 */
[----:B------:R-:W-:Y:S01]  /*1880*/  FMUL R6, R21, R0 ;  /* 0x0000000015067220 */ /* 0x000fe20000400000 */
[----:B------:R-:W-:-:S03]  /*1890*/  FMUL R11, R4, R13 ;  /* 0x0000000d040b7220 */ /* 0x000fc60000400000 */
[--C-:B------:R-:W-:Y:S01]  /*18a0*/  FFMA R7, R21, R0, -R6.reuse ;  /* 0x0000000015077223 */ /* 0x100fe20000000806 */
        /* <DEDUP_REMOVED lines=10> */
.L_x_66:
[----:B------:R-:W-:Y:S01]  /*1950*/  FADD R13, R6, R21 ;  /* 0x00000015060d7221 */ /* 0x000fe20000000000 */
[----:B------:R-:W-:-:S03]  /*1960*/  HFMA2 R19, -RZ, RZ, 0, 5.9604644775390625e-08 ;  /* 0x00000001ff137431 */ /* 0x000fc600000001ff */
[----:B------:R-:W-:-:S04]  /*1970*/  FADD R7, R13, -R21 ;  /* 0x800000150d077221 */ /* 0x000fc80000000000 */
[----:B------:R-:W-:Y:S01]  /*1980*/  FADD R8, R13, -R7 ;  /* 0x800000070d087221 */ /* 0x000fe20000000000 */
[----:B------:R-:W-:-:S03]  /*1990*/  FADD R7, -R7, R6 ;  /* 0x0000000607077221 */ /* 0x000fc60000000100 */
[----:B------:R-:W-:-:S04]  /*19a0*/  FADD R8, -R8, R21 ;  /* 0x0000001508087221 */ /* 0x000fc80000000100 */
[----:B------:R-:W-:-:S04]  /*19b0*/  FADD R17, R8, R7 ;  /* 0x0000000708117221 */ /* 0x000fc80000000000 */
[----:B------:R-:W-:-:S07]  /*19c0*/  FADD R21, R13, R17 ;  /* 0x000000110d157221 */ /* 0x000fce0000000000 */
.L_x_65:
        /* <DEDUP_REMOVED lines=18> */
.L_x_62:
[----:B------:R-:W-:Y:S01]  /*1af0*/  UIADD3 UR8, UPT, UPT, UR8, 0x2, URZ ;  /* 0x0000000208087890 */ /* 0x000fe2000fffe0ff */
[----:B------:R-:W-:Y:S11]  /*1b00*/  @P0 BRA `(.L_x_67) ;  /* 0xfffffff4002c0947 */ /* 0x000ff6000383ffff */
[----:B------:R-:W-:Y:S01]  /*1b10*/  LOP3.LUT P1, RZ, R22, 0xff, RZ, 0xc0, !PT ;  /* 0x000000ff16ff7812 */ /* 0x000fe2000782c0ff */
[----:B------:R-:W-:Y:S01]  /*1b20*/  UIADD3 UR8, UPT, UPT, UR8, -0x1, URZ ;  /* 0xffffffff08087890 */ /* 0x000fe2000fffe0ff */
[----:B------:R-:W-:Y:S02]  /*1b30*/  LOP3.LUT P0, RZ, R19, 0xff, RZ, 0xc0, !PT ;  /* 0x000000ff13ff7812 */ /* 0x000fe4000780c0ff */
[----:B------:R-:W-:Y:S02]  /*1b40*/  PLOP3.LUT P1, PT, P1, PT, PT, 0x8, 0x80 ;  /* 0x000000000080781c */ /* 0x000fe40000f2e170 */
[----:B------:R-:W-:-:S13]  /*1b50*/  PLOP3.LUT P0, PT, P0, PT, PT, 0x8, 0x80 ;  /* 0x000000000080781c */ /* 0x000fda000070e170 */
.L_x_54:
[----:B------:R-:W-:-:S04]  /*1b60*/  LOP3.LUT R18, R18, 0x1, RZ, 0xc0, !PT ;  /* 0x0000000112127812 */ /* 0x000fc800078ec0ff */
[----:B------:R-:W-:-:S13]  /*1b70*/  ISETP.NE.U32.AND P2, PT, R18, 0x1, PT ;  /* 0x000000011200780c */ /* 0x000fda0003f45070 */
[----:B------:R-:W-:Y:S05]  /*1b80*/  @P2 EXIT ;  /* 0x000000000000294d */ /* 0x000fea0003800000 */
[----:B------:R-:W1:Y:S02]  /*1b90*/  LDCU.64 UR4, c[0x0][0x380] ;  /* 0x00007000ff0477ac */ /* 0x000e640008000a00 */
[----:B-1----:R-:W-:-:S06]  /*1ba0*/  UIMAD.WIDE UR4, UR8, 0x4, UR4 ;  /* 0x00000004080478a5 */ /* 0x002fcc000f8e0204 */
[----:B0-----:R-:W-:Y:S02]  /*1bb0*/  MOV R7, UR5 ;  /* 0x0000000500077c02 */ /* 0x001fe40008000f00 */
[----:B------:R-:W-:-:S05]  /*1bc0*/  MOV R6, UR4 ;  /* 0x0000000400067c02 */ /* 0x000fca0008000f00 */
[----:B------:R-:W2:Y:S02]  /*1bd0*/  LDG.E.CONSTANT R7, desc[UR20][R6.64] ;  /* 0x0000001406077981 */ /* 0x000ea4000c1e9900 */
[----:B--2---:R-:W-:-:S05]  /*1be0*/  FADD R19, R7, -R12 ;  /* 0x8000000c07137221 */ /* 0x004fca0000000000 */
[----:B------:R-:W-:-:S13]  /*1bf0*/  FSETP.NAN.AND P2, PT, |R19|, |R19|, PT ;  /* 0x400000131300720b */ /* 0x000fda0003f48200 */
[----:B------:R-:W-:Y:S05]  /*1c00*/  @!P2 BRA `(.L_x_68) ;  /* 0x000000000008a947 */ /* 0x000fea0003800000 */
[----:B------:R-:W-:Y:S05]  /*1c10*/  @P1 EXIT ;  /* 0x000000000000194d */ /* 0x000fea0003800000 */
[----:B------:R-:W-:Y:S05]  /*1c20*/  BRA `(.L_x_69) ;  /* 0x00000000006c7947 */ /* 0x000fea0003800000 */
.L_x_68:
[----:B------:R-:W-:Y:S05]  /*1c30*/  @P1 BRA `(.L_x_70) ;  /* 0x0000000000501947 */ /* 0x000fea0003800000 */
[----:B------:R-:W-:Y:S01]  /*1c40*/  FMUL R6, |R19|, R5 ;  /* 0x0000000513067220 */ /* 0x000fe20000400200 */
[----:B------:R-:W-:-:S03]  /*1c50*/  FMUL R8, R3, R14 ;  /* 0x0000000e03087220 */ /* 0x000fc60000400000 */
        /* <DEDUP_REMOVED lines=18> */
.L_x_70:
[----:B------:R-:W-:-:S04]  /*1d80*/  FADD R14, RZ, |R19| ;  /* 0x40000013ff0e7221 */ /* 0x000fc80000000000 */
[----:B------:R-:W-:-:S04]  /*1d90*/  FADD R3, -|R19|, R14 ;  /* 0x0000000e13037221 */ /* 0x000fc80000000300 */
[--C-:B------:R-:W-:Y:S01]  /*1da0*/  FADD R5, R14, -R3.reuse ;  /* 0x800000030e057221 */ /* 0x100fe20000000000 */
[----:B------:R-:W-:-:S03]  /*1db0*/  FADD R6, RZ, -R3 ;  /* 0x80000003ff067221 */ /* 0x000fc60000000000 */
[----:B------:R-:W-:-:S04]  /*1dc0*/  FADD R5, |R19|, -R5 ;  /* 0x8000000513057221 */ /* 0x000fc80000000200 */
[----:B------:R-:W-:-:S07]  /*1dd0*/  FADD R16, R5, R6 ;  /* 0x0000000605107221 */ /* 0x000fce0000000000 */
.L_x_69:
[----:B------:R-:W-:Y:S01]  /*1de0*/  UISETP.NE.AND UP0, UPT, UR26, URZ, UPT ;  /* 0x000000ff1a00728c */ /* 0x000fe2000bf05270 */
[----:B------:R-:W-:-:S04]  /*1df0*/  FMUL R3, R2, R16 ;  /* 0x0000001002037220 */ /* 0x000fc80000400000 */
[----:B------:R-:W-:-:S04]  /*1e00*/  FFMA R2, R2, R14, R3 ;  /* 0x0000000e02027223 */ /* 0x000fc80000000003 */
[----:B------:R-:W-:Y:S05]  /*1e10*/  BRA.U !UP0, `(.L_x_71) ;  /* 0x0000000108587547 */ /* 0x000fea000b800000 */
[----:B------:R-:W-:Y:S01]  /*1e20*/  HFMA2 R3, -RZ, RZ, 0, 0 ;  /* 0x00000000ff037431 */ /* 0x000fe200000001ff */
[----:B------:R-:W-:Y:S06]  /*1e30*/  @P0 BRA `(.L_x_72) ;  /* 0x0000000000340947 */ /* 0x000fec0003800000 */
        /* <DEDUP_REMOVED lines=13> */
.L_x_72:
[----:B------:R-:W-:-:S04]  /*1f10*/  FADD R5, R3, R2 ;  /* 0x0000000203057221 */ /* 0x000fc80000000000 */
[----:B------:R-:W-:-:S04]  /*1f20*/  FADD R0, R5, -R2 ;  /* 0x8000000205007221 */ /* 0x000fc80000000000 */
[----:B------:R-:W-:Y:S01]  /*1f30*/  FADD R9, R5, -R0 ;  /* 0x8000000005097221 */ /* 0x000fe20000000000 */
[----:B------:R-:W-:-:S03]  /*1f40*/  FADD R0, -R0, R3 ;  /* 0x0000000300007221 */ /* 0x000fc60000000100 */
[----:B------:R-:W-:-:S04]  /*1f50*/  FADD R9, -R9, R2 ;  /* 0x0000000209097221 */ /* 0x000fc80000000100 */
[----:B------:R-:W-:-:S04]  /*1f60*/  FADD R0, R9, R0 ;  /* 0x0000000009007221 */ /* 0x000fc80000000000 */
[----:B------:R-:W-:-:S07]  /*1f70*/  FADD R2, R5, R0 ;  /* 0x0000000005027221 */ /* 0x000fce0000000000 */
.L_x_71:
[----:B------:R-:W-:Y:S01]  /*1f80*/  UISETP.GE.AND UP0, UPT, UR8, UR27, UPT ;  /* 0x0000001b0800728c */ /* 0x000fe2000bf06270 */
[C-C-:B------:R-:W-:Y:S01]  /*1f90*/  FADD R0, R7.reuse, -R2.reuse ;  /* 0x8000000207007221 */ /* 0x140fe20000000000 */
[----:B------:R-:W-:-:S04]  /*1fa0*/  FADD R7, R7, R2 ;  /* 0x0000000207077221 */ /* 0x000fc80000000000 */
[----:B------:R-:W-:Y:S02]  /*1fb0*/  PLOP3.LUT P0, PT, PT, PT, UP0, 0x80, 0x8 ;  /* 0x000000000008781c */ /* 0x000fe40003f0f008 */
[----:B------:R-:W-:-:S04]  /*1fc0*/  FMNMX R0, R0, R15, !PT ;  /* 0x0000000f00007209 */ /* 0x000fc80007800000 */
[----:B------:R-:W-:-:S07]  /*1fd0*/  FMNMX R13, R7, R0, PT ;  /* 0x00000000070d7209 */ /* 0x000fce0003800000 */
[----:B------:R-:W-:Y:S05]  /*1fe0*/  @!P0 EXIT ;  /* 0x000000000000894d */ /* 0x000fea0003800000 */
[----:B------:R-:W-:Y:S01]  /*1ff0*/  UIMAD.WIDE UR10, UR8, 0x4, UR14 ;  /* 0x00000004080a78a5 */ /* 0x000fe2000f8e020e */
[C-C-:B------:R-:W-:Y:S01]  /*2000*/  FADD R9, R13.reuse, R2.reuse ;  /* 0x000000020d097221 */ /* 0x140fe20000000000 */
[----:B------:R-:W-:Y:S01]  /*2010*/  UIMAD.WIDE UR16, UR8, 0x4, UR6 ;  /* 0x00000004081078a5 */ /* 0x000fe2000f8e0206 */
[----:B------:R-:W-:Y:S01]  /*2020*/  FADD R11, R13, -R2 ;  /* 0x800000020d0b7221 */ /* 0x000fe20000000000 */
[----:B------:R-:W-:Y:S02]  /*2030*/  UIMAD.WIDE UR4, UR8, 0x4, UR12 ;  /* 0x00000004080478a5 */ /* 0x000fe4000f8e020c */
[----:B------:R-:W-:Y:S02]  /*2040*/  MOV R2, UR10 ;  /* 0x0000000a00027c02 */ /* 0x000fe40008000f00 */
[----:B------:R-:W-:Y:S02]  /*2050*/  MOV R3, UR11 ;  /* 0x0000000b00037c02 */ /* 0x000fe40008000f00 */
[----:B------:R-:W-:-:S02]  /*2060*/  MOV R4, UR16 ;  /* 0x0000001000047c02 */ /* 0x000fc40008000f00 */
[----:B------:R-:W-:Y:S01]  /*2070*/  MOV R5, UR17 ;  /* 0x0000001100057c02 */ /* 0x000fe20008000f00 */
[----:B------:R-:W-:Y:S01]  /*2080*/  STG.E desc[UR20][R2.64], R13 ;  /* 0x0000000d02007986 */ /* 0x000fe2000c101914 */
[----:B------:R-:W-:Y:S02]  /*2090*/  MOV R6, UR4 ;  /* 0x0000000400067c02 */ /* 0x000fe40008000f00 */
[----:B------:R-:W-:Y:S01]  /*20a0*/  MOV R7, UR5 ;  /* 0x0000000500077c02 */ /* 0x000fe20008000f00 */
[----:B------:R-:W-:Y:S04]  /*20b0*/  STG.E desc[UR20][R4.64], R9 ;  /* 0x0000000904007986 */ /* 0x000fe8000c101914 */
[----:B------:R-:W-:Y:S01]  /*20c0*/  STG.E desc[UR20][R6.64], R11 ;  /* 0x0000000b06007986 */ /* 0x000fe2000c101914 */
[----:B------:R-:W-:Y:S05]  /*20d0*/  EXIT ;  /* 0x000000000000794d */ /* 0x000fea0003800000 */
.L_x_46:
[----:B------:R-:W0:Y:S01]  /*20e0*/  S2R R3, SR_TID.X ;  /* 0x0000000000037919 */ /* 0x000e220000002100 */
[----:B------:R-:W1:Y:S01]  /*20f0*/  LDCU UR6, c[0x0][0x360] ;  /* 0x00006c00ff0677ac */ /* 0x000e620008000800 */
[----:B------:R-:W0:Y:S01]  /*2100*/  S2UR UR4, SR_CTAID.X ;  /* 0x00000000000479c3 */ /* 0x000e220000002500 */
[----:B------:R-:W2:Y:S07]  /*2110*/  LDCU UR5, c[0x0][0x3ac] ;  /* 0x00007580ff0577ac */ /* 0x000eae0008000800 */
[----:B------:R-:W0:Y:S02]  /*2120*/  LDC R0, c[0x0][0x360] ;  /* 0x0000d800ff007b82 */ /* 0x000e240000000800 */
[----:B0-----:R-:W-:-:S05]  /*2130*/  IMAD R3, R0, UR4, R3 ;  /* 0x0000000400037c24 */ /* 0x001fca000f8e0203 */
[----:B--2---:R-:W-:-:S13]  /*2140*/  ISETP.GE.AND P0, PT, R3, UR5, PT ;  /* 0x0000000503007c0c */ /* 0x004fda000bf06270 */
[----:B-1----:R-:W-:Y:S05]  /*2150*/  @P0 EXIT ;  /* 0x000000000000094d */ /* 0x002fea0003800000 */
[----:B------:R-:W0:Y:S01]  /*2160*/  LDCU.128 UR16, c[0x0][0x3c0] ;  /* 0x00007800ff1077ac */ /* 0x000e220008000c00 */
[----:B------:R-:W-:Y:S01]  /*2170*/  BSSY B1, `(.L_x_73) ;  /* 0x0000218000017945 */ /* 0x000fe20003800000 */
[----:B------:R-:W1:Y:S01]  /*2180*/  LDCU UR13, c[0x0][0x3b0] ;  /* 0x00007600ff0d77ac */ /* 0x000e620008000800 */
[----:B------:R-:W2:Y:S01]  /*2190*/  LDCU UR12, c[0x0][0x3a8] ;  /* 0x00007500ff0c77ac */ /* 0x000ea20008000800 */
[----:B------:R-:W3:Y:S01]  /*21a0*/  LDCU.64 UR4, c[0x0][0x380] ;  /* 0x00007000ff0477ac */ /* 0x000ee20008000a00 */
[----:B------:R-:W4:Y:S01]  /*21b0*/  LDCU UR7, c[0x0][0x370] ;  /* 0x00006e00ff0777ac */ /* 0x000f220008000800 */
[----:B0-----:R-:W-:Y:S02]  /*21c0*/  UIADD3 UR10, UP0, UPT, UR16, 0x10, URZ ;  /* 0x00000010100a7890 */ /* 0x001fe4000ff1e0ff */
[----:B------:R-:W-:Y:S02]  /*21d0*/  UIADD3 UR8, UP1, UPT, UR18, 0x10, URZ ;  /* 0x0000001012087890 */ /* 0x000fe4000ff3e0ff */
[----:B------:R-:W-:-:S02]  /*21e0*/  UIADD3.X UR11, UPT, UPT, URZ, UR17, URZ, UP0, !UPT ;  /* 0x00000011ff0b7290 */ /* 0x000fc400087fe4ff */
[----:B-1----:R-:W-:Y:S02]  /*21f0*/  ULOP3.LUT UR17, URZ, UR13, URZ, 0x33, !UPT ;  /* 0x0000000dff117292 */ /* 0x002fe4000f8e33ff */
[----:B--2---:R-:W-:Y:S02]  /*2200*/  UIADD3 UR16, UPT, UPT, UR12, -0x1, URZ ;  /* 0xffffffff0c107890 */ /* 0x004fe4000fffe0ff */
[----:B------:R-:W-:Y:S02]  /*2210*/  UIADD3 UR18, UPT, UPT, UR17, UR12, URZ ;  /* 0x0000000c11127290 */ /* 0x000fe4000fffe0ff */
[----:B---3--:R-:W-:Y:S02]  /*2220*/  UIMAD.WIDE UR4, UR13, 0x4, UR4 ;  /* 0x000000040d0478a5 */ /* 0x008fe4000f8e0204 */
[----:B----4-:R-:W-:Y:S02]  /*2230*/  UIMAD UR6, UR6, UR7, URZ ;  /* 0x00000007060672a4 */ /* 0x010fe4000f8e02ff */
[----:B------:R-:W-:-:S02]  /*2240*/  UIADD3.X UR9, UPT, UPT, URZ, UR19, URZ, UP1, !UPT ;  /* 0x00000013ff097290 */ /* 0x000fc40008ffe4ff */
[----:B------:R-:W-:Y:S02]  /*2250*/  UIADD3 UR13, UPT, UPT, UR13, 0x1, URZ ;  /* 0x000000010d0d7890 */ /* 0x000fe4000fffe0ff */
[----:B------:R-:W-:Y:S02]  /*2260*/  UIADD3 UR12, UPT, UPT, UR12, -0x2, URZ ;  /* 0xfffffffe0c0c7890 */ /* 0x000fe4000fffe0ff */
[----:B------:R-:W-:-:S12]  /*2270*/  ULOP3.LUT UR7, UR18, 0xfffffffe, URZ, 0xc0, !UPT ;  /* 0xfffffffe12077892 */ /* 0x000fd8000f8ec0ff */
.L_x_132:
[----:B------:R-:W-:Y:S01]  /*2280*/  ISETP.GE.AND P0, PT, R3, RZ, PT ;  /* 0x000000ff0300720c */ /* 0x000fe20003f06270 */
[----:B------:R-:W-:-:S12]  /*2290*/  BSSY B0, `(.L_x_74) ;  /* 0x0000201000007945 */ /* 0x000fd80003800000 */
[----:B0123-5:R-:W-:Y:S05]  /*22a0*/  @!P0 BRA `(.L_x_75) ;  /* 0x0000001c00fc8947 */ /* 0x02ffea0003800000 */
[----:B------:R-:W0:Y:S08]  /*22b0*/  LDC.64 R6, c[0x0][0x390] ;  /* 0x0000e400ff067b82 */ /* 0x000e300000000a00 */
[----:B------:R-:W1:Y:S01]  /*22c0*/  LDC R18, c[0x0][0x3a8] ;  /* 0x0000ea00ff127b82 */ /* 0x000e620000000800 */
[----:B0-----:R-:W-:-:S05]  /*22d0*/  IMAD.WIDE.U32 R6, R3, 0x4, R6 ;  /* 0x0000000403067825 */ /* 0x001fca00078e0006 */
[----:B------:R-:W1:Y:S02]  /*22e0*/  LDG.E.CONSTANT R11, desc[UR20][R6.64] ;  /* 0x00000014060b7981 */ /* 0x000e64000c1e9900 */
[----:B-1----:R-:W-:-:S04]  /*22f0*/  VIMNMX R0, PT, PT, R11, R18, PT ;  /* 0x000000120b007248 */ /* 0x002fc80003fe0100 */
[----:B------:R-:W-:-:S13]  /*2300*/  ISETP.GE.AND P0, PT, R0, 0x1, PT ;  /* 0x000000010000780c */ /* 0x000fda0003f06270 */
[----:B------:R-:W-:Y:S05]  /*2310*/  @!P0 BRA `(.L_x_75) ;  /* 0x0000001c00e08947 */ /* 0x000fea0003800000 */
[----:B------:R-:W0:Y:S01]  /*2320*/  LDC.64 R8, c[0x0][0x3a0] ;  /* 0x0000e800ff087b82 */ /* 0x000e220000000a00 */
[----:B------:R-:W1:Y:S07]  /*2330*/  LDCU.64 UR14, c[0x0][0x398] ;  /* 0x00007300ff0e77ac */ /* 0x000e6e0008000a00 */
[----:B------:R-:W2:Y:S08]  /*2340*/  LDC.64 R6, c[0x0][0x388] ;  /* 0x0000e200ff067b82 */ /* 0x000eb00000000a00 */
[----:B------:R-:W3:Y:S01]  /*2350*/  LDC R5, c[0x0][0x3b0] ;  /* 0x0000ec00ff057b82 */ /* 0x000ee20000000800 */
[----:B-1----:R-:W-:-:S04]  /*2360*/  LEA R16, P0, R3, UR14, 0x2 ;  /* 0x0000000e03107c11 */ /* 0x002fc8000f8010ff */
[C---:B------:R-:W-:Y:S01]  /*2370*/  LEA.HI.X R17, R3.reuse, UR15, RZ, 0x2, P0 ;  /* 0x0000000f03117c11 */ /* 0x040fe200080f14ff */
[C---:B0-----:R-:W-:Y:S02]  /*2380*/  IMAD.WIDE.U32 R8, R3.reuse, 0x4, R8 ;  /* 0x0000000403087825 */ /* 0x041fe400078e0008 */
[----:B------:R-:W0:Y:S02]  /*2390*/  LDC.64 R30, c[0x0][0x3b8] ;  /* 0x0000ee00ff1e7b82 */ /* 0x000e240000000a00 */
[----:B------:R1:W4:Y:S04]  /*23a0*/  LDG.E.CONSTANT R16, desc[UR20][R16.64] ;  /* 0x0000001410107981 */ /* 0x000328000c1e9900 */
[----:B------:R-:W3:Y:S01]  /*23b0*/  LDG.E.CONSTANT R10, desc[UR20][R8.64] ;  /* 0x00000014080a7981 */ /* 0x000ee2000c1e9900 */
[C---:B--2---:R-:W-:Y:S01]  /*23c0*/  IMAD.WIDE.U32 R6, R3.reuse, 0x4, R6 ;  /* 0x0000000403067825 */ /* 0x044fe200078e0006 */
[----:B------:R-:W2:Y:S04]  /*23d0*/  LDC.64 R14, c[0x0][0x3c0] ;  /* 0x0000f000ff0e7b82 */ /* 0x000ea80000000a00 */
[----:B------:R0:W5:Y:S01]  /*23e0*/  LDG.E.CONSTANT R2, desc[UR20][R6.64] ;  /* 0x0000001406027981 */ /* 0x000162000c1e9900 */
[----:B-1----:R-:W-:Y:S01]  /*23f0*/  IMAD R17, R3, R18, RZ ;  /* 0x0000001203117224 */ /* 0x002fe200078e02ff */
[----:B------:R-:W-:Y:S02]  /*2400*/  BSSY.RECONVERGENT B2, `(.L_x_76) ;  /* 0x000007b000027945 */ /* 0x000fe40003800200 */
[----:B------:R-:W1:Y:S01]  /*2410*/  LDC.64 R12, c[0x0][0x3c8] ;  /* 0x0000f200ff0c7b82 */ /* 0x000e620000000a00 */
[----:B0-----:R-:W-:-:S04]  /*2420*/  IMAD.WIDE.U32 R30, R17, 0x4, R30 ;  /* 0x00000004111e7825 */ /* 0x001fc800078e001e */
[----:B--2---:R-:W-:-:S04]  /*2430*/  IMAD.WIDE.U32 R14, R17, 0x4, R14 ;  /* 0x00000004110e7825 */ /* 0x004fc800078e000e */
[----:B-1----:R-:W-:Y:S01]  /*2440*/  IMAD.WIDE.U32 R12, R17, 0x4, R12 ;  /* 0x00000004110c7825 */ /* 0x002fe200078e000c */
[----:B----4-:R-:W-:Y:S02]  /*2450*/  ISETP.NE.AND P2, PT, R16, RZ, PT ;  /* 0x000000ff1000720c */ /* 0x010fe40003f45270 */
[----:B---3--:R-:W-:-:S04]  /*2460*/  VIMNMX R0, PT, PT, R11, R10, !PT ;  /* 0x0000000a0b007248 */ /* 0x008fc80007fe0100 */
[----:B------:R-:W-:-:S04]  /*2470*/  SEL R0, R11, R0, !P2 ;  /* 0x000000000b007207 */ /* 0x000fc80005000000 */
[----:B------:R-:W-:-:S04]  /*2480*/  IADD3 R0, PT, PT, R0, R5, RZ ;  /* 0x0000000500007210 */ /* 0x000fc80007ffe0ff */
[C---:B------:R-:W-:Y:S02]  /*2490*/  ISETP.GE.AND P0, PT, R0.reuse, 0x1, PT ;  /* 0x000000010000780c */ /* 0x040fe40003f06270 */
[----:B------:R-:W-:-:S11]  /*24a0*/  VIMNMX R0, PT, PT, R0, R18, PT ;  /* 0x0000001200007248 */ /* 0x000fd60003fe0100 */
[----:B------:R-:W-:Y:S05]  /*24b0*/  @!P0 BRA `(.L_x_77) ;  /* 0x0000000400bc8947 */ /* 0x000fea0003800000 */
[C---:B------:R-:W-:Y:S01]  /*24c0*/  ISETP.GE.AND P1, PT, R0.reuse, 0x8, PT ;  /* 0x000000080000780c */ /* 0x040fe20003f26270 */
[----:B------:R-:W-:Y:S01]  /*24d0*/  BSSY.RECONVERGENT B3, `(.L_x_78) ;  /* 0x000003c000037945 */ /* 0x000fe20003800200 */
[----:B------:R-:W-:Y:S02]  /*24e0*/  VIMNMX R18, PT, PT, R0, 0x1, !PT ;  /* 0x0000000100127848 */ /* 0x000fe40007fe0100 */
[----:B------:R-:W-:Y:S02]  /*24f0*/  MOV R19, RZ ;  /* 0x000000ff00137202 */ /* 0x000fe40000000f00 */
[----:B------:R-:W-:-:S04]  /*2500*/  LOP3.LUT R20, R18, 0x7, RZ, 0xc0, !PT ;  /* 0x0000000712147812 */ /* 0x000fc800078ec0ff */
[----:B------:R-:W-:-:S03]  /*2510*/  ISETP.NE.AND P0, PT, R20, RZ, PT ;  /* 0x000000ff1400720c */ /* 0x000fc60003f05270 */
[----:B------:R-:W-:Y:S10]  /*2520*/  @!P1 BRA `(.L_x_79) ;  /* 0x0000000000d89947 */ /* 0x000ff40003800000 */
[----:B------:R-:W-:Y:S02]  /*2530*/  MOV R6, UR10 ;  /* 0x0000000a00067c02 */ /* 0x000fe40008000f00 */
[----:B------:R-:W-:Y:S02]  /*2540*/  MOV R7, UR11 ;  /* 0x0000000b00077c02 */ /* 0x000fe40008000f00 */
[----:B------:R-:W-:Y:S02]  /*2550*/  MOV R8, UR8 ;  /* 0x0000000800087c02 */ /* 0x000fe40008000f00 */
[----:B------:R-:W-:Y:S01]  /*2560*/  MOV R9, UR9 ;  /* 0x0000000900097c02 */ /* 0x000fe20008000f00 */
[C---:B------:R-:W-:Y:S01]  /*2570*/  IMAD.WIDE.U32 R6, R17.reuse, 0x4, R6 ;  /* 0x0000000411067825 */ /* 0x040fe200078e0006 */
[----:B------:R-:W-:Y:S02]  /*2580*/  IADD3 R22, P1, PT, R30, 0x10, RZ ;  /* 0x000000101e167810 */ /* 0x000fe40007f3e0ff */
[----:B------:R-:W-:Y:S01]  /*2590*/  LOP3.LUT R19, R18, 0x7ffffff8, RZ, 0xc0, !PT ;  /* 0x7ffffff812137812 */ /* 0x000fe200078ec0ff */
[----:B------:R-:W-:Y:S01]  /*25a0*/  IMAD.WIDE.U32 R8, R17, 0x4, R8 ;  /* 0x0000000411087825 */ /* 0x000fe200078e0008 */
[----:B------:R-:W-:-:S02]  /*25b0*/  MOV R21, R6 ;  /* 0x0000000600157202 */ /* 0x000fc40000000f00 */
[----:B------:R-:W-:Y:S02]  /*25c0*/  MOV R24, R7 ;  /* 0x0000000700187202 */ /* 0x000fe40000000f00 */
[----:B------:R-:W-:Y:S02]  /*25d0*/  MOV R23, R8 ;  /* 0x0000000800177202 */ /* 0x000fe40000000f00 */
[----:B------:R-:W-:Y:S02]  /*25e0*/  MOV R26, R9 ;  /* 0x00000009001a7202 */ /* 0x000fe40000000f00 */
[----:B------:R-:W-:Y:S02]  /*25f0*/  IADD3.X R29, PT, PT, RZ, R31, RZ, P1, !PT ;  /* 0x0000001fff1d7210 */ /* 0x000fe40000ffe4ff */
[----:B------:R-:W-:-:S07]  /*2600*/  IADD3 R25, PT, PT, -R19, RZ, RZ ;  /* 0x000000ff13197210 */ /* 0x000fce0007ffe1ff */
.L_x_80:
[----:B0-----:R-:W-:Y:S02]  /*2610*/  MOV R27, 0x7fc00000 ;  /* 0x7fc00000001b7802 */ /* 0x001fe40000000f00 */
[----:B------:R-:W-:Y:S02]  /*2620*/  MOV R6, R22 ;  /* 0x0000001600067202 */ /* 0x000fe40000000f00 */
[----:B------:R-:W-:Y:S02]  /*2630*/  MOV R7, R29 ;  /* 0x0000001d00077202 */ /* 0x000fe40000000f00 */
[----:B------:R-:W-:Y:S02]  /*2640*/  MOV R8, R21 ;  /* 0x0000001500087202 */ /* 0x000fe40000000f00 */
[----:B------:R-:W-:Y:S01]  /*2650*/  MOV R9, R24 ;  /* 0x0000001800097202 */ /* 0x000fe20000000f00 */
[----:B------:R0:W-:Y:S01]  /*2660*/  STG.E desc[UR20][R6.64+-0x10], R27 ;  /* 0xfffff01b06007986 */ /* 0x0001e2000c101914 */
[----:B------:R-:W-:-:S02]  /*2670*/  MOV R16, R23 ;  /* 0x0000001700107202 */ /* 0x000fc40000000f00 */
[----:B------:R-:W-:Y:S01]  /*2680*/  MOV R17, R26 ;  /* 0x0000001a00117202 */ /* 0x000fe20000000f00 */
[----:B------:R0:W-:Y:S01]  /*2690*/  STG.E desc[UR20][R8.64+-0x10], R27 ;  /* 0xfffff01b08007986 */ /* 0x0001e2000c101914 */
[----:B------:R-:W-:Y:S02]  /*26a0*/  IADD3 R25, PT, PT, R25, 0x8, RZ ;  /* 0x0000000819197810 */ /* 0x000fe40007ffe0ff */
[----:B------:R-:W-:Y:S01]  /*26b0*/  IADD3 R22, P3, PT, R6, 0x20, RZ ;  /* 0x0000002006167810 */ /* 0x000fe20007f7e0ff */
[----:B------:R0:W-:Y:S01]  /*26c0*/  STG.E desc[UR20][R16.64+-0x10], R27 ;  /* 0xfffff01b10007986 */ /* 0x0001e2000c101914 */
[----:B------:R-:W-:Y:S02]  /*26d0*/  ISETP.NE.AND P1, PT, R25, RZ, PT ;  /* 0x000000ff1900720c */ /* 0x000fe40003f25270 */
[----:B------:R-:W-:Y:S01]  /*26e0*/  IADD3 R21, P4, PT, R8, 0x20, RZ ;  /* 0x0000002008157810 */ /* 0x000fe20007f9e0ff */
[----:B------:R0:W-:Y:S01]  /*26f0*/  STG.E desc[UR20][R6.64+-0xc], R27 ;  /* 0xfffff41b06007986 */ /* 0x0001e2000c101914 */
[----:B------:R-:W-:-:S02]  /*2700*/  IADD3 R23, P5, PT, R16, 0x20, RZ ;  /* 0x0000002010177810 */ /* 0x000fc40007fbe0ff */
[----:B------:R-:W-:Y:S01]  /*2710*/  IADD3.X R29, PT, PT, RZ, R7, RZ, P3, !PT ;  /* 0x00000007ff1d7210 */ /* 0x000fe20001ffe4ff */
[----:B------:R0:W-:Y:S01]  /*2720*/  STG.E desc[UR20][R8.64+-0xc], R27 ;  /* 0xfffff41b08007986 */ /* 0x0001e2000c101914 */
[----:B------:R-:W-:Y:S02]  /*2730*/  IADD3.X R24, PT, PT, RZ, R9, RZ, P4, !PT ;  /* 0x00000009ff187210 */ /* 0x000fe400027fe4ff */
        /* <DEDUP_REMOVED lines=20> */
[----:B------:R-:W-:Y:S05]  /*2880*/  @P1 BRA `(.L_x_80) ;  /* 0xfffffffc00601947 */ /* 0x000fea000383ffff */
.L_x_79:
[----:B------:R-:W-:Y:S05]  /*2890*/  BSYNC.RECONVERGENT B3 ;  /* 0x0000000000037941 */ /* 0x000fea0003800200 */
.L_x_78:
[----:B------:R-:W-:Y:S05]  /*28a0*/  @!P0 BRA `(.L_x_77) ;  /* 0x0000000000c08947 */ /* 0x000fea0003800000 */
[----:B------:R-:W-:Y:S01]  /*28b0*/  ISETP.GE.U32.AND P0, PT, R20, 0x4, PT ;  /* 0x000000041400780c */ /* 0x000fe20003f06070 */
[----:B------:R-:W-:Y:S01]  /*28c0*/  BSSY.RECONVERGENT B3, `(.L_x_81) ;  /* 0x0000015000037945 */ /* 0x000fe20003800200 */
[----:B------:R-:W-:-:S04]  /*28d0*/  LOP3.LUT R22, R18, 0x3, RZ, 0xc0, !PT ;  /* 0x0000000312167812 */ /* 0x000fc800078ec0ff */
[----:B------:R-:W-:-:S07]  /*28e0*/  ISETP.NE.AND P1, PT, R22, RZ, PT ;  /* 0x000000ff1600720c */ /* 0x000fce0003f25270 */
[----:B------:R-:W-:Y:S06]  /*28f0*/  @!P0 BRA `(.L_x_82) ;  /* 0x0000000000448947 */ /* 0x000fec0003800000 */
[----:B------:R-:W-:Y:S01]  /*2900*/  MOV R21, 0x7fc00000 ;  /* 0x7fc0000000157802 */ /* 0x000fe20000000f00 */
[----:B0-----:R-:W-:-:S04]  /*2910*/  IMAD.WIDE.U32 R6, R19, 0x4, R30 ;  /* 0x0000000413067825 */ /* 0x001fc800078e001e */
[C---:B------:R-:W-:Y:S01]  /*2920*/  IMAD.WIDE.U32 R8, R19.reuse, 0x4, R14 ;  /* 0x0000000413087825 */ /* 0x040fe200078e000e */
[----:B------:R1:W-:Y:S03]  /*2930*/  STG.E desc[UR20][R6.64], R21 ;  /* 0x0000001506007986 */ /* 0x0003e6000c101914 */
[C---:B------:R-:W-:Y:S01]  /*2940*/  IMAD.WIDE.U32 R16, R19.reuse, 0x4, R12 ;  /* 0x0000000413107825 */ /* 0x040fe200078e000c */
[----:B------:R1:W-:Y:S01]  /*2950*/  STG.E desc[UR20][R8.64], R21 ;  /* 0x0000001508007986 */ /* 0x0003e2000c101914 */
[----:B------:R-:W-:-:S03]  /*2960*/  IADD3 R19, PT, PT, R19, 0x4, RZ ;  /* 0x0000000413137810 */ /* 0x000fc60007ffe0ff */
        /* <DEDUP_REMOVED lines=10> */
.L_x_82:
[----:B------:R-:W-:Y:S05]  /*2a10*/  BSYNC.RECONVERGENT B3 ;  /* 0x0000000000037941 */ /* 0x000fea0003800200 */
.L_x_81:
[----:B------:R-:W-:Y:S05]  /*2a20*/  @!P1 BRA `(.L_x_77) ;  /* 0x0000000000609947 */ /* 0x000fea0003800000 */
[----:B------:R-:W-:Y:S01]  /*2a30*/  LOP3.LUT R18, R18, 0x1, RZ, 0xc0, !PT ;  /* 0x0000000112127812 */ /* 0x000fe200078ec0ff */
[----:B------:R-:W-:Y:S01]  /*2a40*/  BSSY.RECONVERGENT B3, `(.L_x_83) ;  /* 0x0000010000037945 */ /* 0x000fe20003800200 */
[----:B------:R-:W-:Y:S02]  /*2a50*/  ISETP.NE.AND P0, PT, R22, 0x1, PT ;  /* 0x000000011600780c */ /* 0x000fe40003f05270 */
[----:B------:R-:W-:-:S13]  /*2a60*/  ISETP.NE.U32.AND P1, PT, R18, 0x1, PT ;  /* 0x000000011200780c */ /* 0x000fda0003f25070 */
[----:B------:R-:W-:Y:S01]  /*2a70*/  @!P1 MOV R23, 0x7fc00000 ;  /* 0x7fc0000000179802 */ /* 0x000fe20000000f00 */
[----:B------:R-:W-:Y:S06]  /*2a80*/  @!P0 BRA `(.L_x_84) ;  /* 0x00000000002c8947 */ /* 0x000fec0003800000 */
[----:B-1----:R-:W-:Y:S01]  /*2a90*/  MOV R21, 0x7fc00000 ;  /* 0x7fc0000000157802 */ /* 0x002fe20000000f00 */
        /* <DEDUP_REMOVED lines=9> */
[----:B------:R2:W-:Y:S02]  /*2b30*/  STG.E desc[UR20][R16.64+0x4], R21 ;  /* 0x0000041510007986 */ /* 0x0005e4000c101914 */
.L_x_84:
[----:B------:R-:W-:Y:S05]  /*2b40*/  BSYNC.RECONVERGENT B3 ;  /* 0x0000000000037941 */ /* 0x000fea0003800200 */
.L_x_83:
[----:B012---:R-:W-:-:S04]  /*2b50*/  @!P1 IMAD.WIDE.U32 R6, R19, 0x4, R30 ;  /* 0x0000000413069825 */ /* 0x007fc800078e001e */
[C---:B------:R-:W-:Y:S01]  /*2b60*/  @!P1 IMAD.WIDE.U32 R8, R19.reuse, 0x4, R14 ;  /* 0x0000000413089825 */ /* 0x040fe200078e000e */
[----:B------:R2:W-:Y:S03]  /*2b70*/  @!P1 STG.E desc[UR20][R6.64], R23 ;  /* 0x0000001706009986 */ /* 0x0005e6000c101914 */
[----:B------:R-:W-:Y:S01]  /*2b80*/  @!P1 IMAD.WIDE.U32 R16, R19, 0x4, R12 ;  /* 0x0000000413109825 */ /* 0x000fe200078e000c */
[----:B------:R2:W-:Y:S04]  /*2b90*/  @!P1 STG.E desc[UR20][R8.64], R23 ;  /* 0x0000001708009986 */ /* 0x0005e8000c101914 */
[----:B------:R2:W-:Y:S02]  /*2ba0*/  @!P1 STG.E desc[UR20][R16.64], R23 ;  /* 0x0000001710009986 */ /* 0x0005e4000c101914 */
.L_x_77:
[----:B------:R-:W-:Y:S05]  /*2bb0*/  BSYNC.RECONVERGENT B2 ;  /* 0x0000000000027941 */ /* 0x000fea0003800200 */
.L_x_76:
[----:B------:R-:W-:-:S13]  /*2bc0*/  ISETP.LT.AND P0, PT, R5, UR16, PT ;  /* 0x0000001005007c0c */ /* 0x000fda000bf01270 */
[----:B------:R-:W-:Y:S05]  /*2bd0*/  @!P0 BRA `(.L_x_75) ;  /* 0x0000001400b08947 */ /* 0x000fea0003800000 */
[----:B012---:R-:W-:Y:S02]  /*2be0*/  MOV R8, UR4 ;  /* 0x0000000400087c02 */ /* 0x007fe40008000f00 */
[----:B------:R-:W-:-:S05]  /*2bf0*/  MOV R9, UR5 ;  /* 0x0000000500097c02 */ /* 0x000fca0008000f00 */
[----:B------:R0:W5:Y:S01]  /*2c00*/  LDG.E.CONSTANT R5, desc[UR20][R8.64] ;  /* 0x0000001408057981 */ /* 0x000162000c1e9900 */
[----:B------:R-:W-:Y:S01]  /*2c10*/  I2FP.F32.U32 R11, R11 ;  /* 0x0000000b000b7245 */ /* 0x000fe20000201000 */
[----:B------:R-:W-:Y:S04]  /*2c20*/  BSSY.RECONVERGENT B2, `(.L_x_85) ;  /* 0x000000e000027945 */ /* 0x000fe80003800200 */
[----:B------:R-:W-:-:S04]  /*2c30*/  FADD R11, R11, 1 ;  /* 0x3f8000000b0b7421 */ /* 0x000fc80000000000 */
[----:B------:R-:W1:Y:S08]  /*2c40*/  MUFU.RCP R6, R11 ;  /* 0x0000000b00067308 */ /* 0x000e700000001000 */
[----:B------:R-:W2:Y:S01]  /*2c50*/  FCHK P0, R4, R11 ;  /* 0x0000000b04007302 */ /* 0x000ea20000000000 */
[----:B-1----:R-:W-:-:S04]  /*2c60*/  FFMA R7, -R11, R6, 1 ;  /* 0x3f8000000b077423 */ /* 0x002fc80000000106 */
[----:B------:R-:W-:-:S04]  /*2c70*/  FFMA R6, R6, R7, R6 ;  /* 0x0000000706067223 */ /* 0x000fc80000000006 */
[----:B------:R-:W-:-:S04]  /*2c80*/  FFMA R7, R6, 2, RZ ;  /* 0x4000000006077823 */ /* 0x000fc800000000ff */
[----:B------:R-:W-:-:S04]  /*2c90*/  FFMA R16, -R11, R7, 2 ;  /* 0x400000000b107423 */ /* 0x000fc80000000107 */
[----:B------:R-:W-:Y:S01]  /*2ca0*/  FFMA R6, R6, R16, R7 ;  /* 0x0000001006067223 */ /* 0x000fe20000000007 */
[----:B0-2---:R-:W-:Y:S06]  /*2cb0*/  @!P0 BRA `(.L_x_86) ;  /* 0x0000000000108947 */ /* 0x005fec0003800000 */
[----:B------:R-:W-:Y:S02]  /*2cc0*/  MOV R9, R11 ;  /* 0x0000000b00097202 */ /* 0x000fe40000000f00 */
[----:B------:R-:W-:-:S07]  /*2cd0*/  MOV R11, 0x2cf0 ;  /* 0x00002cf0000b7802 */ /* 0x000fce0000000f00 */
[----:B-----5:R-:W-:Y:S05]  /*2ce0*/  CALL.REL.NOINC `($__internal_1_$__cuda_sm3x_div_rn_noftz_f32_slowpath) ;  /* 0x0000001400f07944 */ /* 0x020fea0003c00000 */
[----:B------:R-:W-:-:S07]  /*2cf0*/  MOV R6, R16 ;  /* 0x0000001000067202 */ /* 0x000fce0000000f00 */
.L_x_86:
[----:B------:R-:W-:Y:S05]  /*2d00*/  BSYNC.RECONVERGENT B2 ;  /* 0x0000000000027941 */ /* 0x000fea0003800200 */
.L_x_85:
[----:B------:R-:W-:Y:S01]  /*2d10*/  BSSY.RECONVERGENT B2, `(.L_x_87) ;  /* 0x0000014000027945 */ /* 0x000fe20003800200 */
[----:B------:R-:W-:Y:S02]  /*2d20*/  HFMA2 R8, -RZ, RZ, 0, 0 ;  /* 0x00000000ff087431 */ /* 0x000fe400000001ff */
[----:B------:R-:W-:Y:S01]  /*2d30*/  FADD R7, -R6, 1 ;  /* 0x3f80000006077421 */ /* 0x000fe20000000100 */
[----:B------:R-:W-:Y:S06]  /*2d40*/  @!P2 BRA `(.L_x_88) ;  /* 0x000000000040a947 */ /* 0x000fec0003800000 */
[----:B------:R-:W-:Y:S01]  /*2d50*/  I2FP.F32.S32 R10, R10 ;  /* 0x0000000a000a7245 */ /* 0x000fe20000201400 */
[----:B------:R-:W-:Y:S04]  /*2d60*/  BSSY.RECONVERGENT B3, `(.L_x_88) ;  /* 0x000000e000037945 */ /* 0x000fe80003800200 */
        /* <DEDUP_REMOVED lines=9> */
[----:B------:R-:W-:Y:S02]  /*2e00*/  MOV R9, R11 ;  /* 0x0000000b00097202 */ /* 0x000fe40000000f00 */
[----:B------:R-:W-:-:S07]  /*2e10*/  MOV R11, 0x2e30 ;  /* 0x00002e30000b7802 */ /* 0x000fce0000000f00 */
[----:B-----5:R-:W-:Y:S05]  /*2e20*/  CALL.REL.NOINC `($__internal_1_$__cuda_sm3x_div_rn_noftz_f32_slowpath) ;  /* 0x0000001400a07944 */ /* 0x020fea0003c00000 */
[----:B------:R-:W-:-:S07]  /*2e30*/  MOV R8, R16 ;  /* 0x0000001000087202 */ /* 0x000fce0000000f00 */
.L_x_89:
[----:B------:R-:W-:Y:S05]  /*2e40*/  BSYNC.RECONVERGENT B3 ;  /* 0x0000000000037941 */ /* 0x000fea0003800200 */
.L_x_88:
[----:B------:R-:W-:Y:S05]  /*2e50*/  BSYNC.RECONVERGENT B2 ;  /* 0x0000000000027941 */ /* 0x000fea0003800200 */
.L_x_87:
[----:B------:R-:W0:Y:S02]  /*2e60*/  LDCU UR14, c[0x0][0x3a8] ;  /* 0x00007500ff0e77ac */ /* 0x000e240008000800 */
[----:B0-----:R-:W-:-:S09]  /*2e70*/  UISETP.GE.AND UP0, UPT, UR13, UR14, UPT ;  /* 0x0000000e0d00728c */ /* 0x001fd2000bf06270 */
[----:B------:R-:W-:Y:S05]  /*2e80*/  BRA.U UP0, `(.L_x_75) ;  /* 0x0000001500047547 */ /* 0x000fea000b800000 */
[----:B------:R-:W0:Y:S01]  /*2e90*/  LDCU UR14, c[0x0][0x3b0] ;  /* 0x00007600ff0e77ac */ /* 0x000e220008000800 */
[----:B------:R-:W-:Y:S01]  /*2ea0*/  HFMA2 R10, -RZ, RZ, 0, 0 ;  /* 0x00000000ff0a7431 */ /* 0x000fe200000001ff */
[----:B------:R-:W-:Y:S01]  /*2eb0*/  PLOP3.LUT P1, PT, PT, PT, PT, 0x80, 0x8 ;  /* 0x000000000008781c */ /* 0x000fe20003f2f070 */
[----:B------:R-:W-:Y:S01]  /*2ec0*/  HFMA2 R20, -RZ, RZ, 0, 0 ;  /* 0x00000000ff147431 */ /* 0x000fe200000001ff */
[----:B------:R-:W-:Y:S01]  /*2ed0*/  PLOP3.LUT P0, PT, PT, PT, PT, 0x80, 0x8 ;  /* 0x000000000008781c */ /* 0x000fe20003f0f070 */
[----:B------:R-:W-:Y:S02]  /*2ee0*/  HFMA2 R24, -RZ, RZ, 0, 0 ;  /* 0x00000000ff187431 */ /* 0x000fe400000001ff */
[----:B------:R-:W-:Y:S01]  /*2ef0*/  FADD R9, -R8, 1 ;  /* 0x3f80000008097421 */ /* 0x000fe20000000100 */
[----:B------:R-:W-:Y:S02]  /*2f00*/  MOV R11, UR13 ;  /* 0x0000000d000b7c02 */ /* 0x000fe40008000f00 */
[----:B-----5:R-:W-:-:S02]  /*2f10*/  MOV R18, R5 ;  /* 0x0000000500127202 */ /* 0x020fc40000000f00 */
[----:B------:R-:W-:Y:S01]  /*2f20*/  MOV R22, RZ ;  /* 0x000000ff00167202 */ /* 0x000fe20000000f00 */
[----:B0-----:R-:W-:-:S09]  /*2f30*/  UISETP.NE.AND UP0, UPT, UR12, UR14, UPT ;  /* 0x0000000e0c00728c */ /* 0x001fd2000bf05270 */
[----:B------:R-:W-:Y:S05]  /*2f40*/  BRA.U !UP0, `(.L_x_90) ;  /* 0x0000000d08587547 */ /* 0x000fea000b800000 */
[----:B------:R-:W0:Y:S01]  /*2f50*/  S2R R10, SR_TID.X ;  /* 0x00000000000a7919 */ /* 0x000e220000002100 */
[----:B------:R-:W-:Y:S01]  /*2f60*/  BSSY B2, `(.L_x_91) ;  /* 0x00000d0000027945 */ /* 0x000fe20003800000 */
[----:B------:R-:W-:Y:S02]  /*2f70*/  PRMT R19, RZ, 0x7610, R19 ;  /* 0x00007610ff137816 */ /* 0x000fe40000000013 */
[----:B------:R-:W-:Y:S02]  /*2f80*/  MOV R11, UR13 ;  /* 0x0000000d000b7c02 */ /* 0x000fe40008000f00 */
[----:B------:R-:W-:Y:S02]  /*2f90*/  PRMT R21, RZ, 0x7610, R21 ;  /* 0x00007610ff157816 */ /* 0x000fe40000000015 */
[----:B------:R-:W-:Y:S02]  /*2fa0*/  MOV R18, R5 ;  /* 0x0000000500127202 */ /* 0x000fe40000000f00 */
[----:B0-----:R-:W-:-:S04]  /*2fb0*/  LOP3.LUT R10, R10, 0x1f, RZ, 0xc0, !PT ;  /* 0x0000001f0a0a7812 */ /* 0x001fc800078ec0ff */
[----:B------:R-:W-:Y:S02]  /*2fc0*/  ISETP.NE.AND P0, PT, R10, RZ, PT ;  /* 0x000000ff0a00720c */ /* 0x000fe40003f05270 */
[----:B------:R-:W-:-:S11]  /*2fd0*/  MOV R10, RZ ;  /* 0x000000ff000a7202 */ /* 0x000fd60000000f00 */
.L_x_119:
[----:B------:R-:W0:Y:S01]  /*2fe0*/  LDC.64 R16, c[0x0][0x380] ;  /* 0x0000e000ff107b82 */ /* 0x000e220000000a00 */
[----:B------:R-:W-:Y:S01]  /*2ff0*/  VOTE.ANY R28, PT, PT ;  /* 0x00000000001c7806 */ /* 0x000fe200038e0100 */
[----:B------:R-:W-:Y:S01]  /*3000*/  BSSY.RECONVERGENT B3, `(.L_x_92) ;  /* 0x0000005000037945 */ /* 0x000fe20003800200 */
[----:B--2---:R-:W-:Y:S01]  /*3010*/  MOV R23, RZ ;  /* 0x000000ff00177202 */ /* 0x004fe20000000f00 */
[----:B0-----:R-:W-:Y:S02]  /*3020*/  IMAD.WIDE R16, R11, 0x4, R16 ;  /* 0x000000040b107825 */ /* 0x001fe400078e0210 */
[----:B------:R-:W-:Y:S05]  /*3030*/  @P0 BRA `(.L_x_93) ;  /* 0x0000000000040947 */ /* 0x000fea0003800000 */
[----:B------:R0:W5:Y:S02]  /*3040*/  LDG.E.CONSTANT R23, desc[UR20][R16.64] ;  /* 0x0000001410177981 */ /* 0x000164000c1e9900 */
.L_x_93:
[----:B------:R-:W-:Y:S05]  /*3050*/  BSYNC.RECONVERGENT B3 ;  /* 0x0000000000037941 */ /* 0x000fea0003800200 */
.L_x_92:
[----:B------:R-:W-:-:S13]  /*3060*/  R2UR UR14, R28 ;  /* 0x000000001c0e72ca */ /* 0x000fda00000e0000 */
[----:B------:R-:W-:Y:S05]  /*3070*/  BRA.DIV UR14, `(.L_x_94) ;  /* 0x000000120ea47947 */ /* 0x000fea000b800000 */
[----:B-----5:R1:W2:Y:S02]  /*3080*/  SHFL.IDX PT, R27, R23, RZ, 0x1f ;  /* 0x00001fff171b7589 */ /* 0x0202a400000e0000 */
.L_x_135:
[----:B--2---:R-:W-:Y:S01]  /*3090*/  FADD R5, R27, -R5 ;  /* 0x800000051b057221 */ /* 0x004fe20000000000 */
[----:B------:R-:W-:Y:S04]  /*30a0*/  BSSY.RECONVERGENT B3, `(.L_x_95) ;  /* 0x0000056000037945 */ /* 0x000fe80003800200 */
[----:B------:R-:W-:Y:S01]  /*30b0*/  BSSY.RELIABLE B4, `(.L_x_96) ;  /* 0x0000027000047945 */ /* 0x000fe20003800100 */
[----:B------:R-:W-:-:S13]  /*30c0*/  FSETP.NAN.AND P1, PT, |R5|, |R5|, PT ;  /* 0x400000050500720b */ /* 0x000fda0003f28200 */
[----:B------:R-:W-:Y:S05]  /*30d0*/  @P1 BRA `(.L_x_97) ;  /* 0x0000000000801947 */ /* 0x000fea0003800000 */
[----:B------:R-:W-:Y:S01]  /*30e0*/  LOP3.LUT P1, RZ, R21, 0xff, RZ, 0xc0, !PT ;  /* 0x000000ff15ff7812 */ /* 0x000fe2000782c0ff */
[----:B------:R-:W-:-:S12]  /*30f0*/  BSSY.RECONVERGENT B5, `(.L_x_98) ;  /* 0x000001d000057945 */ /* 0x000fd80003800200 */
[----:B------:R-:W-:-:S04]  /*3100*/  @!P1 FADD R20, RZ, |R5| ;  /* 0x40000005ff149221 */ /* 0x000fc80000000000 */
[----:B------:R-:W-:-:S04]  /*3110*/  @!P1 FADD R21, -|R5|, R20 ;  /* 0x0000001405159221 */ /* 0x000fc80000000300 */
[--C-:B------:R-:W-:Y:S01]  /*3120*/  @!P1 FADD R26, R20, -R21.reuse ;  /* 0x80000015141a9221 */ /* 0x100fe20000000000 */
[----:B------:R-:W-:-:S03]  /*3130*/  @!P1 FADD R21, RZ, -R21 ;  /* 0x80000015ff159221 */ /* 0x000fc60000000000 */
[----:B------:R-:W-:-:S04]  /*3140*/  @!P1 FADD R26, |R5|, -R26 ;  /* 0x8000001a051a9221 */ /* 0x000fc80000000200 */
[----:B------:R-:W-:Y:S01]  /*3150*/  @!P1 FADD R10, R26, R21 ;  /* 0x000000151a0a9221 */ /* 0x000fe20000000000 */
[----:B------:R-:W-:Y:S01]  /*3160*/  HFMA2 R21, -RZ, RZ, 0, 5.9604644775390625e-08 ;  /* 0x00000001ff157431 */ /* 0x000fe200000001ff */
[----:B------:R-:W-:Y:S06]  /*3170*/  @!P1 BRA `(.L_x_99) ;  /* 0x0000000000509947 */ /* 0x000fec0003800000 */
[----:B------:R-:W-:Y:S01]  /*3180*/  FMUL R28, |R5|, R6 ;  /* 0x00000006051c7220 */ /* 0x000fe20000400200 */
[----:B------:R-:W-:-:S03]  /*3190*/  FMUL R26, R7, R20 ;  /* 0x00000014071a7220 */ /* 0x000fc60000400000 */
[----:B------:R-:W-:Y:S01]  /*31a0*/  FFMA R5, |R5|, R6, -R28 ;  /* 0x0000000605057223 */ /* 0x000fe20000000a1c */
[----:B------:R-:W-:-:S04]  /*31b0*/  FFMA R20, R7, R20, -R26 ;  /* 0x0000001407147223 */ /* 0x000fc8000000081a */
[----:B------:R-:W-:-:S04]  /*31c0*/  FADD R5, R5, R20 ;  /* 0x0000001405057221 */ /* 0x000fc80000000000 */
[----:B------:R-:W-:Y:S01]  /*31d0*/  FFMA R10, R7, R10, R5 ;  /* 0x0000000a070a7223 */ /* 0x000fe20000000005 */
[----:B------:R-:W-:-:S04]  /*31e0*/  FADD R5, R28, R26 ;  /* 0x0000001a1c057221 */ /* 0x000fc80000000000 */
[----:B------:R-:W-:-:S04]  /*31f0*/  FADD R20, -R28, R5 ;  /* 0x000000051c147221 */ /* 0x000fc80000000100 */
[--C-:B------:R-:W-:Y:S01]  /*3200*/  FADD R21, R5, -R20.reuse ;  /* 0x8000001405157221 */ /* 0x100fe20000000000 */
[----:B------:R-:W-:-:S03]  /*3210*/  FADD R20, R26, -R20 ;  /* 0x800000141a147221 */ /* 0x000fc60000000000 */
        /* <DEDUP_REMOVED lines=9> */
[----:B------:R-:W-:-:S07]  /*32b0*/  MOV R21, 0x1 ;  /* 0x0000000100157802 */ /* 0x000fce0000000f00 */
.L_x_99:
[----:B------:R-:W-:Y:S05]  /*32c0*/  BSYNC.RECONVERGENT B5 ;  /* 0x0000000000057941 */ /* 0x000fea0003800200 */
.L_x_98:
[----:B------:R-:W-:Y:S05]  /*32d0*/  BRA `(.L_x_100) ;  /* 0x0000000000107947 */ /* 0x000fea0003800000 */
.L_x_97:
[----:B------:R-:W-:Y:S02]  /*32e0*/  LOP3.LUT P1, RZ, R21, 0xff, RZ, 0xc0, !PT ;  /* 0x000000ff15ff7812 */ /* 0x000fe4000782c0ff */
[----:B------:R-:W-:-:S11]  /*32f0*/  PRMT R29, RZ, 0x7610, R29 ;  /* 0x00007610ff1d7816 */ /* 0x000fd6000000001d */
[----:B------:R-:W-:Y:S05]  /*3300*/  @!P1 BREAK.RELIABLE B4 ;  /* 0x0000000000049942 */ /* 0x000fea0003800100 */
[----:B------:R-:W-:Y:S05]  /*3310*/  @!P1 BRA `(.L_x_101) ;  /* 0x0000000000b89947 */ /* 0x000fea0003800000 */
.L_x_100:
[----:B------:R-:W-:Y:S05]  /*3320*/  BSYNC.RELIABLE B4 ;  /* 0x0000000000047941 */ /* 0x000fea0003800100 */
.L_x_96:
[C---:B------:R-:W-:Y:S01]  /*3330*/  FMUL R5, R2.reuse, R10 ;  /* 0x0000000a02057220 */ /* 0x040fe20000400000 */
[----:B------:R-:W-:Y:S03]  /*3340*/  BSSY.RECONVERGENT B4, `(.L_x_102) ;  /* 0x000001d000047945 */ /* 0x000fe60003800200 */
[----:B------:R-:W-:Y:S01]  /*3350*/  FFMA R5, R2, R20, R5 ;  /* 0x0000001402057223 */ /* 0x000fe20000000005 */
[----:B------:R-:W-:Y:S06]  /*3360*/  @!P2 BRA `(.L_x_103) ;  /* 0x000000000068a947 */ /* 0x000fec0003800000 */
[----:B------:R-:W-:Y:S01]  /*3370*/  LOP3.LUT P1, RZ, R19, 0xff, RZ, 0xc0, !PT ;  /* 0x000000ff13ff7812 */ /* 0x000fe2000782c0ff */
[----:B------:R-:W-:Y:S01]  /*3380*/  BSSY.RECONVERGENT B5, `(.L_x_104) ;  /* 0x0000010000057945 */ /* 0x000fe20003800200 */
[----:B------:R-:W-:-:S11]  /*3390*/  MOV R26, RZ ;  /* 0x000000ff001a7202 */ /* 0x000fd60000000f00 */
[----:B------:R-:W-:Y:S05]  /*33a0*/  @!P1 BRA `(.L_x_105) ;  /* 0x0000000000349947 */ /* 0x000fea0003800000 */
[----:B------:R-:W-:Y:S01]  /*33b0*/  FMUL R28, R5, R8 ;  /* 0x00000008051c7220 */ /* 0x000fe20000400000 */
[----:B------:R-:W-:-:S03]  /*33c0*/  FMUL R26, R9, R24 ;  /* 0x00000018091a7220 */ /* 0x000fc60000400000 */
[----:B------:R-:W-:Y:S01]  /*33d0*/  FFMA R5, R5, R8, -R28 ;  /* 0x0000000805057223 */ /* 0x000fe2000000081c */
[----:B------:R-:W-:-:S04]  /*33e0*/  FFMA R24, R9, R24, -R26 ;  /* 0x0000001809187223 */ /* 0x000fc8000000081a */
[----:B------:R-:W-:-:S04]  /*33f0*/  FADD R5, R5, R24 ;  /* 0x0000001805057221 */ /* 0x000fc80000000000 */
[----:B------:R-:W-:Y:S01]  /*3400*/  FFMA R22, R9, R22, R5 ;  /* 0x0000001609167223 */ /* 0x000fe20000000005 */
[----:B------:R-:W-:-:S04]  /*3410*/  FADD R5, R28, R26 ;  /* 0x0000001a1c057221 */ /* 0x000fc80000000000 */
[----:B------:R-:W-:-:S04]  /*3420*/  FADD R19, -R28, R5 ;  /* 0x000000051c137221 */ /* 0x000fc80000000100 */
[--C-:B-1----:R-:W-:Y:S01]  /*3430*/  FADD R23, R5, -R19.reuse ;  /* 0x8000001305177221 */ /* 0x102fe20000000000 */
[----:B------:R-:W-:-:S03]  /*3440*/  FADD R26, R26, -R19 ;  /* 0x800000131a1a7221 */ /* 0x000fc60000000000 */
[----:B------:R-:W-:-:S04]  /*3450*/  FADD R23, R28, -R23 ;  /* 0x800000171c177221 */ /* 0x000fc80000000000 */
[----:B------:R-:W-:-:S04]  /*3460*/  FADD R23, R23, R26 ;  /* 0x0000001a17177221 */ /* 0x000fc80000000000 */
[----:B------:R-:W-:-:S07]  /*3470*/  FADD R26, R23, R22 ;  /* 0x00000016171a7221 */ /* 0x000fce0000000000 */
.L_x_105:
[----:B------:R-:W-:Y:S05]  /*3480*/  BSYNC.RECONVERGENT B5 ;  /* 0x0000000000057941 */ /* 0x000fea0003800200 */
.L_x_104:
[----:B------:R-:W-:-:S04]  /*3490*/  FADD R24, R26, R5 ;  /* 0x000000051a187221 */ /* 0x000fc80000000000 */
[----:B------:R-:W-:-:S04]  /*34a0*/  FADD R19, R24, -R5 ;  /* 0x8000000518137221 */ /* 0x000fc80000000000 */
[----:B------:R-:W-:Y:S01]  /*34b0*/  FADD R22, R24, -R19 ;  /* 0x8000001318167221 */ /* 0x000fe20000000000 */
[----:B------:R-:W-:-:S03]  /*34c0*/  FADD R19, -R19, R26 ;  /* 0x0000001a13137221 */ /* 0x000fc60000000100 */
[----:B------:R-:W-:-:S04]  /*34d0*/  FADD R22, -R22, R5 ;  /* 0x0000000516167221 */ /* 0x000fc80000000100 */
[----:B------:R-:W-:Y:S01]  /*34e0*/  FADD R22, R22, R19 ;  /* 0x0000001316167221 */ /* 0x000fe20000000000 */
[----:B------:R-:W-:-:S03]  /*34f0*/  HFMA2 R19, -RZ, RZ, 0, 5.9604644775390625e-08 ;  /* 0x00000001ff137431 */ /* 0x000fc600000001ff */
[----:B------:R-:W-:-:S07]  /*3500*/  FADD R5, R24, R22 ;  /* 0x0000001618057221 */ /* 0x000fce0000000000 */
.L_x_103:
[----:B------:R-:W-:Y:S05]  /*3510*/  BSYNC.RECONVERGENT B4 ;  /* 0x0000000000047941 */ /* 0x000fea0003800200 */
.L_x_102:
[----:B-1----:R-:W-:Y:S01]  /*3520*/  FADD R23, R27, -R5 ;  /* 0x800000051b177221 */ /* 0x002fe20000000000 */
[----:B------:R-:W-:Y:S02]  /*3530*/  ISETP.GE.AND P1, PT, R11, R0, PT ;  /* 0x000000000b00720c */ /* 0x000fe40003f26270 */
[----:B------:R-:W-:Y:S02]  /*3540*/  PRMT R29, R21, 0x7610, R29 ;  /* 0x00007610151d7816 */ /* 0x000fe4000000001d */
[----:B------:R-:W-:Y:S01]  /*3550*/  FMNMX R23, R18, R23, !PT ;  /* 0x0000001712177209 */ /* 0x000fe20007800000 */
[----:B------:R-:W-:-:S05]  /*3560*/  FADD R18, R27, R5 ;  /* 0x000000051b127221 */ /* 0x000fca0000000000 */
[----:B------:R-:W-:-:S03]  /*3570*/  FMNMX R18, R18, R23, PT ;  /* 0x0000001712127209 */ /* 0x000fc60003800000 */
[----:B------:R-:W-:-:S04]  /*3580*/  @P1 IMAD.WIDE R34, R11, 0x4, R30 ;  /* 0x000000040b221825 */ /* 0x000fc800078e021e */
[C-C-:B------:R-:W-:Y:S01]  /*3590*/  @P1 FADD R23, R18.reuse, R5.reuse ;  /* 0x0000000512171221 */ /* 0x140fe20000000000 */
[----:B------:R-:W-:Y:S01]  /*35a0*/  @P1 FADD R5, R18, -R5 ;  /* 0x8000000512051221 */ /* 0x000fe20000000000 */
[C---:B------:R-:W-:Y:S01]  /*35b0*/  @P1 IMAD.WIDE R32, R11.reuse, 0x4, R14 ;  /* 0x000000040b201825 */ /* 0x040fe200078e020e */
[----:B------:R2:W-:Y:S03]  /*35c0*/  @P1 STG.E desc[UR20][R34.64], R18 ;  /* 0x0000001222001986 */ /* 0x0005e6000c101914 */
[----:B------:R-:W-:Y:S01]  /*35d0*/  @P1 IMAD.WIDE R36, R11, 0x4, R12 ;  /* 0x000000040b241825 */ /* 0x000fe200078e020c */
[----:B------:R2:W-:Y:S04]  /*35e0*/  @P1 STG.E desc[UR20][R32.64], R23 ;  /* 0x0000001720001986 */ /* 0x0005e8000c101914 */
[----:B------:R2:W-:Y:S02]  /*35f0*/  @P1 STG.E desc[UR20][R36.64], R5 ;  /* 0x0000000524001986 */ /* 0x0005e4000c101914 */
.L_x_101:
[----:B------:R-:W-:Y:S05]  /*3600*/  BSYNC.RECONVERGENT B3 ;  /* 0x0000000000037941 */ /* 0x000fea0003800200 */
.L_x_95:
[----:B------:R-:W-:Y:S01]  /*3610*/  VOTE.ANY R28, PT, PT ;  /* 0x00000000001c7806 */ /* 0x000fe200038e0100 */
[----:B------:R-:W-:Y:S01]  /*3620*/  BSSY.RECONVERGENT B3, `(.L_x_106) ;  /* 0x0000004000037945 */ /* 0x000fe20003800200 */
[----:B-12---:R-:W-:-:S03]  /*3630*/  MOV R23, RZ ;  /* 0x000000ff00177202 */ /* 0x006fc60000000f00 */
[----:B------:R-:W-:Y:S05]  /*3640*/  @P0 BRA `(.L_x_107) ;  /* 0x0000000000040947 */ /* 0x000fea0003800000 */
[----:B------:R1:W5:Y:S02]  /*3650*/  LDG.E.CONSTANT R23, desc[UR20][R16.64+0x4] ;  /* 0x0000041410177981 */ /* 0x000364000c1e9900 */
.L_x_107:
[----:B------:R-:W-:Y:S05]  /*3660*/  BSYNC.RECONVERGENT B3 ;  /* 0x0000000000037941 */ /* 0x000fea0003800200 */
.L_x_106:
[----:B------:R-:W-:-:S13]  /*3670*/  R2UR UR14, R28 ;  /* 0x000000001c0e72ca */ /* 0x000fda00000e0000 */
[----:B------:R-:W-:Y:S05]  /*3680*/  BRA.DIV UR14, `(.L_x_108) ;  /* 0x0000000e0e447947 */ /* 0x000fea000b800000 */
[----:B-----5:R2:W3:Y:S02]  /*3690*/  SHFL.IDX PT, R5, R23, RZ, 0x1f ;  /* 0x00001fff17057589 */ /* 0x0204e400000e0000 */
.L_x_138:
[----:B---3--:R-:W-:Y:S01]  /*36a0*/  FADD R27, -R27, R5 ;  /* 0x000000051b1b7221 */ /* 0x008fe20000000100 */
[----:B------:R-:W-:Y:S04]  /*36b0*/  BSSY.RECONVERGENT B3, `(.L_x_109) ;  /* 0x0000056000037945 */ /* 0x000fe80003800200 */
[----:B------:R-:W-:-:S13]  /*36c0*/  FSETP.NAN.AND P1, PT, |R27|, |R27|, PT ;  /* 0x4000001b1b00720b */ /* 0x000fda0003f28200 */
[----:B------:R-:W-:Y:S05]  /*36d0*/  @!P1 BRA `(.L_x_110) ;  /* 0x0000000000109947 */ /* 0x000fea0003800000 */
[----:B------:R-:W-:Y:S02]  /*36e0*/  LOP3.LUT P1, RZ, R29, 0xff, RZ, 0xc0, !PT ;  /* 0x000000ff1dff7812 */ /* 0x000fe4000782c0ff */
[----:B------:R-:W-:-:S11]  /*36f0*/  PRMT R21, RZ, 0x7610, R21 ;  /* 0x00007610ff157816 */ /* 0x000fd60000000015 */
[----:B------:R-:W-:Y:S05]  /*3700*/  @!P1 BRA `(.L_x_111) ;  /* 0x0000000400409947 */ /* 0x000fea0003800000 */
[----:B------:R-:W-:Y:S05]  /*3710*/  BRA `(.L_x_112) ;  /* 0x0000000000807947 */ /* 0x000fea0003800000 */
.L_x_110:
[----:B------:R-:W-:Y:S01]  /*3720*/  LOP3.LUT P1, RZ, R29, 0xff, RZ, 0xc0, !PT ;  /* 0x000000ff1dff7812 */ /* 0x000fe2000782c0ff */
[----:B------:R-:W-:-:S12]  /*3730*/  BSSY.RECONVERGENT B4, `(.L_x_112) ;  /* 0x000001e000047945 */ /* 0x000fd80003800200 */
[----:B------:R-:W-:Y:S05]  /*3740*/  @!P1 BRA `(.L_x_113) ;  /* 0x0000000000549947 */ /* 0x000fea0003800000 */
[----:B01----:R-:W-:Y:S01]  /*3750*/  FMUL R16, |R27|, R6 ;  /* 0x000000061b107220 */ /* 0x003fe20000400200 */
[----:B------:R-:W-:Y:S01]  /*3760*/  FMUL R26, R7, R20 ;  /* 0x00000014071a7220 */ /* 0x000fe20000400000 */
[----:B------:R-:W-:Y:S02]  /*3770*/  HFMA2 R29, -RZ, RZ, 0, 5.9604644775390625e-08 ;  /* 0x00000001ff1d7431 */ /* 0x000fe400000001ff */
[----:B------:R-:W-:Y:S01]  /*3780*/  FFMA R17, |R27|, R6, -R16 ;  /* 0x000000061b117223 */ /* 0x000fe20000000a10 */
[----:B------:R-:W-:-:S04]  /*3790*/  FFMA R20, R7, R20, -R26 ;  /* 0x0000001407147223 */ /* 0x000fc8000000081a */
[----:B------:R-:W-:Y:S01]  /*37a0*/  FADD R21, R20, R17 ;  /* 0x0000001114157221 */ /* 0x000fe20000000000 */
[----:B------:R-:W-:-:S03]  /*37b0*/  FADD R17, R26, R16 ;  /* 0x000000101a117221 */ /* 0x000fc60000000000 */
[----:B--2---:R-:W-:Y:S01]  /*37c0*/  FFMA R23, R7, R10, R21 ;  /* 0x0000000a07177223 */ /* 0x004fe20000000015 */
        /* <DEDUP_REMOVED lines=13> */
.L_x_113:
[----:B------:R-:W-:Y:S01]  /*38a0*/  FADD R20, RZ, |R27| ;  /* 0x4000001bff147221 */ /* 0x000fe20000000000 */
[----:B------:R-:W-:-:S03]  /*38b0*/  MOV R29, 0x1 ;  /* 0x00000001001d7802 */ /* 0x000fc60000000f00 */
[----:B01----:R-:W-:-:S04]  /*38c0*/  FADD R17, -|R27|, R20 ;  /* 0x000000141b117221 */ /* 0x003fc80000000300 */
[--C-:B------:R-:W-:Y:S01]  /*38d0*/  FADD R10, R20, -R17.reuse ;  /* 0x80000011140a7221 */ /* 0x100fe20000000000 */
[----:B------:R-:W-:-:S03]  /*38e0*/  FADD R17, RZ, -R17 ;  /* 0x80000011ff117221 */ /* 0x000fc60000000000 */
[----:B------:R-:W-:-:S04]  /*38f0*/  FADD R10, |R27|, -R10 ;  /* 0x8000000a1b0a7221 */ /* 0x000fc80000000200 */
[----:B------:R-:W-:-:S07]  /*3900*/  FADD R10, R10, R17 ;  /* 0x000000110a0a7221 */ /* 0x000fce0000000000 */
.L_x_114:
[----:B------:R-:W-:Y:S05]  /*3910*/  BSYNC.RECONVERGENT B4 ;  /* 0x0000000000047941 */ /* 0x000fea0003800200 */
.L_x_112:
[C---:B01----:R-:W-:Y:S01]  /*3920*/  FMUL R17, R2.reuse, R10 ;  /* 0x0000000a02117220 */ /* 0x043fe20000400000 */
[----:B------:R-:W-:Y:S03]  /*3930*/  BSSY.RECONVERGENT B4, `(.L_x_115) ;  /* 0x000001e000047945 */ /* 0x000fe60003800200 */
[----:B------:R-:W-:Y:S01]  /*3940*/  FFMA R17, R2, R20, R17 ;  /* 0x0000001402117223 */ /* 0x000fe20000000011 */
[----:B------:R-:W-:Y:S06]  /*3950*/  @!P2 BRA `(.L_x_116) ;  /* 0x00000000006ca947 */ /* 0x000fec0003800000 */
[----:B------:R-:W-:Y:S01]  /*3960*/  LOP3.LUT P1, RZ, R19, 0xff, RZ, 0xc0, !PT ;  /* 0x000000ff13ff7812 */ /* 0x000fe2000782c0ff */
[----:B------:R-:W-:Y:S01]  /*3970*/  BSSY.RECONVERGENT B5, `(.L_x_117) ;  /* 0x0000010000057945 */ /* 0x000fe20003800200 */
[----:B------:R-:W-:-:S11]  /*3980*/  HFMA2 R16, -RZ, RZ, 0, 0 ;  /* 0x00000000ff107431 */ /* 0x000fd600000001ff */
[----:B------:R-:W-:Y:S05]  /*3990*/  @!P1 BRA `(.L_x_118) ;  /* 0x0000000000349947 */ /* 0x000fea0003800000 */
[----:B------:R-:W-:Y:S01]  /*39a0*/  FMUL R16, R17, R8 ;  /* 0x0000000811107220 */ /* 0x000fe20000400000 */
[----:B------:R-:W-:-:S03]  /*39b0*/  FMUL R26, R9, R24 ;  /* 0x00000018091a7220 */ /* 0x000fc60000400000 */
[----:B------:R-:W-:Y:S01]  /*39c0*/  FFMA R17, R17, R8, -R16 ;  /* 0x0000000811117223 */ /* 0x000fe20000000810 */
[----:B------:R-:W-:-:S04]  /*39d0*/  FFMA R24, R9, R24, -R26 ;  /* 0x0000001809187223 */ /* 0x000fc8000000081a */
[----:B------:R-:W-:Y:S01]  /*39e0*/  FADD R19, R24, R17 ;  /* 0x0000001118137221 */ /* 0x000fe20000000000 */
[----:B------:R-:W-:-:S03]  /*39f0*/  FADD R17, R26, R16 ;  /* 0x000000101a117221 */ /* 0x000fc60000000000 */
[----:B------:R-:W-:Y:S01]  /*3a00*/  FFMA R22, R9, R22, R19 ;  /* 0x0000001609167223 */ /* 0x000fe20000000013 */
[----:B------:R-:W-:-:S04]  /*3a10*/  FADD R19, -R16, R17 ;  /* 0x0000001110137221 */ /* 0x000fc80000000100 */
[--C-:B------:R-:W-:Y:S01]  /*3a20*/  FADD R21, R17, -R19.reuse ;  /* 0x8000001311157221 */ /* 0x100fe20000000000 */
[----:B------:R-:W-:-:S03]  /*3a30*/  FADD R26, R26, -R19 ;  /* 0x800000131a1a7221 */ /* 0x000fc60000000000 */
[----:B------:R-:W-:-:S04]  /*3a40*/  FADD R21, R16, -R21 ;  /* 0x8000001510157221 */ /* 0x000fc80000000000 */
[----:B------:R-:W-:-:S04]  /*3a50*/  FADD R21, R21, R26 ;  /* 0x0000001a15157221 */ /* 0x000fc80000000000 */
[----:B------:R-:W-:-:S07]  /*3a60*/  FADD R16, R21, R22 ;  /* 0x0000001615107221 */ /* 0x000fce0000000000 */
.L_x_118:
[----:B------:R-:W-:Y:S05]  /*3a70*/  BSYNC.RECONVERGENT B5 ;  /* 0x0000000000057941 */ /* 0x000fea0003800200 */
.L_x_117:
[----:B------:R-:W-:-:S04]  /*3a80*/  FADD R24, R16, R17 ;  /* 0x0000001110187221 */ /* 0x000fc80000000000 */
[----:B------:R-:W-:-:S04]  /*3a90*/  FADD R19, R24, -R17 ;  /* 0x8000001118137221 */ /* 0x000fc80000000000 */
[----:B------:R-:W-:Y:S01]  /*3aa0*/  FADD R22, R24, -R19 ;  /* 0x8000001318167221 */ /* 0x000fe20000000000 */
[----:B------:R-:W-:Y:S01]  /*3ab0*/  FADD R19, -R19, R16 ;  /* 0x0000001013137221 */ /* 0x000fe20000000100 */
[----:B------:R-:W-:Y:S02]  /*3ac0*/  MOV R16, 0x1 ;  /* 0x0000000100107802 */ /* 0x000fe40000000f00 */
[----:B------:R-:W-:-:S04]  /*3ad0*/  FADD R22, -R22, R17 ;  /* 0x0000001116167221 */ /* 0x000fc80000000100 */
[--C-:B------:R-:W-:Y:S01]  /*3ae0*/  FADD R22, R22, R19.reuse ;  /* 0x0000001316167221 */ /* 0x100fe20000000000 */
[----:B------:R-:W-:-:S03]  /*3af0*/  PRMT R19, R16, 0x7610, R19 ;  /* 0x0000761010137816 */ /* 0x000fc60000000013 */
[----:B------:R-:W-:-:S07]  /*3b00*/  FADD R17, R24, R22 ;  /* 0x0000001618117221 */ /* 0x000fce0000000000 */
.L_x_116:
[----:B------:R-:W-:Y:S05]  /*3b10*/  BSYNC.RECONVERGENT B4 ;  /* 0x0000000000047941 */ /* 0x000fea0003800200 */
.L_x_115:
[----:B------:R-:W-:-:S04]  /*3b20*/  IADD3 R21, PT, PT, R11, 0x1, RZ ;  /* 0x000000010b157810 */ /* 0x000fc80007ffe0ff */
[----:B------:R-:W-:Y:S01]  /*3b30*/  ISETP.GE.AND P1, PT, R21, R0, PT ;  /* 0x000000001500720c */ /* 0x000fe20003f26270 */
[----:B------:R-:W-:-:S05]  /*3b40*/  FADD R21, R5, -R17 ;  /* 0x8000001105157221 */ /* 0x000fca0000000000 */
[----:B------:R-:W-:Y:S01]  /*3b50*/  FMNMX R21, R18, R21, !PT ;  /* 0x0000001512157209 */ /* 0x000fe20007800000 */
[----:B------:R-:W-:-:S05]  /*3b60*/  FADD R18, R5, R17 ;  /* 0x0000001105127221 */ /* 0x000fca0000000000 */
[----:B------:R-:W-:Y:S01]  /*3b70*/  FMNMX R18, R18, R21, PT ;  /* 0x0000001512127209 */ /* 0x000fe20003800000 */
[----:B------:R-:W-:Y:S01]  /*3b80*/  @P1 IMAD.WIDE R32, R11, 0x4, R30 ;  /* 0x000000040b201825 */ /* 0x000fe200078e021e */
[----:B------:R-:W-:-:S03]  /*3b90*/  PRMT R21, R29, 0x7610, R21 ;  /* 0x000076101d157816 */ /* 0x000fc60000000015 */
[----:B--2---:R-:W-:Y:S01]  /*3ba0*/  @P1 FADD R23, R18, R17 ;  /* 0x0000001112171221 */ /* 0x004fe20000000000 */
[----:B------:R-:W-:-:S04]  /*3bb0*/  @P1 IMAD.WIDE R26, R11, 0x4, R14 ;  /* 0x000000040b1a1825 */ /* 0x000fc800078e020e */
[----:B------:R-:W-:Y:S01]  /*3bc0*/  @P1 FADD R25, R18, -R17 ;  /* 0x8000001112191221 */ /* 0x000fe20000000000 */
[----:B------:R3:W-:Y:S01]  /*3bd0*/  @P1 STG.E desc[UR20][R32.64+0x4], R18 ;  /* 0x0000041220001986 */ /* 0x0007e2000c101914 */
[----:B------:R-:W-:-:S03]  /*3be0*/  @P1 IMAD.WIDE R16, R11, 0x4, R12 ;  /* 0x000000040b101825 */ /* 0x000fc600078e020c */
[----:B------:R3:W-:Y:S04]  /*3bf0*/  @P1 STG.E desc[UR20][R26.64+0x4], R23 ;  /* 0x000004171a001986 */ /* 0x0007e8000c101914 */
[----:B------:R3:W-:Y:S02]  /*3c00*/  @P1 STG.E desc[UR20][R16.64+0x4], R25 ;  /* 0x0000041910001986 */ /* 0x0007e4000c101914 */
.L_x_111:
[----:B------:R-:W-:Y:S05]  /*3c10*/  BSYNC.RECONVERGENT B3 ;  /* 0x0000000000037941 */ /* 0x000fea0003800200 */
.L_x_109:
[----:B------:R-:W-:-:S04]  /*3c20*/  IADD3 R11, PT, PT, R11, 0x2, RZ ;  /* 0x000000020b0b7810 */ /* 0x000fc80007ffe0ff */
[----:B01-3--:R-:W-:-:S04]  /*3c30*/  IADD3 R16, PT, PT, R11, UR17, RZ ;  /* 0x000000110b107c10 */ /* 0x00bfc8000fffe0ff */
[----:B------:R-:W-:-:S13]  /*3c40*/  ISETP.NE.AND P1, PT, R16, UR7, PT ;  /* 0x0000000710007c0c */ /* 0x000fda000bf25270 */
[----:B------:R-:W-:Y:S05]  /*3c50*/  @P1 BRA `(.L_x_119) ;  /* 0xfffffff000e01947 */ /* 0x000fea000383ffff */
[----:B------:R-:W-:Y:S05]  /*3c60*/  BSYNC B2 ;  /* 0x0000000000027941 */ /* 0x000fea0003800000 */
.L_x_91:
[----:B------:R-:W-:Y:S02]  /*3c70*/  LOP3.LUT P0, RZ, R21, 0xff, RZ, 0xc0, !PT ;  /* 0x000000ff15ff7812 */ /* 0x000fe4000780c0ff */
[----:B------:R-:W-:Y:S02]  /*3c80*/  LOP3.LUT P1, RZ, R19, 0xff, RZ, 0xc0, !PT ;  /* 0x000000ff13ff7812 */ /* 0x000fe4000782c0ff */
[----:B------:R-:W-:Y:S02]  /*3c90*/  PLOP3.LUT P0, PT, P0, PT, PT, 0x8, 0x80 ;  /* 0x000000000080781c */ /* 0x000fe4000070e170 */
[----:B------:R-:W-:-:S13]  /*3ca0*/  PLOP3.LUT P1, PT, P1, PT, PT, 0x8, 0x80 ;  /* 0x000000000080781c */ /* 0x000fda0000f2e170 */
.L_x_90:
[----:B------:R-:W-:-:S09]  /*3cb0*/  ULOP3.LUT UP0, URZ, UR18, 0x1, URZ, 0xc0, !UPT ;  /* 0x0000000112ff7892 */ /* 0x000fd2000f80c0ff */
[----:B------:R-:W-:Y:S05]  /*3cc0*/  BRA.U !UP0, `(.L_x_75) ;  /* 0x0000000508747547 */ /* 0x000fea000b800000 */
[----:B------:R-:W0:Y:S01]  /*3cd0*/  S2R R16, SR_TID.X ;  /* 0x0000000000107919 */ /* 0x000e220000002100 */
[----:B------:R-:W-:Y:S01]  /*3ce0*/  VOTE.ANY R28, PT, PT ;  /* 0x00000000001c7806 */ /* 0x000fe200038e0100 */
[----:B------:R-:W-:Y:S01]  /*3cf0*/  BSSY.RECONVERGENT B2, `(.L_x_120) ;  /* 0x0000008000027945 */ /* 0x000fe20003800200 */
[----:B--2---:R-:W-:Y:S01]  /*3d00*/  HFMA2 R23, -RZ, RZ, 0, 0 ;  /* 0x00000000ff177431 */ /* 0x004fe200000001ff */
[----:B0-----:R-:W-:-:S04]  /*3d10*/  LOP3.LUT R16, R16, 0x1f, RZ, 0xc0, !PT ;  /* 0x0000001f10107812 */ /* 0x001fc800078ec0ff */
[----:B------:R-:W-:-:S13]  /*3d20*/  ISETP.NE.AND P3, PT, R16, RZ, PT ;  /* 0x000000ff1000720c */ /* 0x000fda0003f65270 */
[----:B------:R-:W-:Y:S05]  /*3d30*/  @P3 BRA `(.L_x_121) ;  /* 0x00000000000c3947 */ /* 0x000fea0003800000 */
[----:B------:R-:W0:Y:S02]  /*3d40*/  LDC.64 R16, c[0x0][0x380] ;  /* 0x0000e000ff107b82 */ /* 0x000e240000000a00 */
[----:B0-----:R-:W-:-:S05]  /*3d50*/  IMAD.WIDE R16, R11, 0x4, R16 ;  /* 0x000000040b107825 */ /* 0x001fca00078e0210 */
[----:B------:R0:W5:Y:S02]  /*3d60*/  LDG.E.CONSTANT R23, desc[UR20][R16.64] ;  /* 0x0000001410177981 */ /* 0x000164000c1e9900 */
.L_x_121:
[----:B------:R-:W-:Y:S05]  /*3d70*/  BSYNC.RECONVERGENT B2 ;  /* 0x0000000000027941 */ /* 0x000fea0003800200 */
.L_x_120:
[----:B------:R-:W-:-:S13]  /*3d80*/  R2UR UR14, R28 ;  /* 0x000000001c0e72ca */ /* 0x000fda00000e0000 */
[----:B------:R-:W-:Y:S05]  /*3d90*/  BRA.DIV UR14, `(.L_x_122) ;  /* 0x000000060ea47947 */ /* 0x000fea000b800000 */
[----:B-----5:R-:W1:Y:S02]  /*3da0*/  SHFL.IDX PT, R23, R23, RZ, 0x1f ;  /* 0x00001fff17177589 */ /* 0x020e6400000e0000 */
.L_x_141:
[----:B01----:R-:W-:Y:S01]  /*3db0*/  FADD R17, R23, -R5 ;  /* 0x8000000517117221 */ /* 0x003fe20000000000 */
[----:B------:R-:W-:Y:S04]  /*3dc0*/  BSSY.RELIABLE B2, `(.L_x_123) ;  /* 0x0000023000027945 */ /* 0x000fe80003800100 */
[----:B------:R-:W-:-:S13]  /*3dd0*/  FSETP.NAN.AND P3, PT, |R17|, |R17|, PT ;  /* 0x400000111100720b */ /* 0x000fda0003f68200 */
[----:B------:R-:W-:Y:S05]  /*3de0*/  @!P3 BRA `(.L_x_124) ;  /* 0x00000000000cb947 */ /* 0x000fea0003800000 */
[----:B------:R-:W-:Y:S05]  /*3df0*/  @P0 BREAK.RELIABLE B2 ;  /* 0x0000000000020942 */ /* 0x000fea0003800100 */
[----:B------:R-:W-:Y:S05]  /*3e00*/  @P0 BRA `(.L_x_75) ;  /* 0x0000000400240947 */ /* 0x000fea0003800000 */
[----:B------:R-:W-:Y:S05]  /*3e10*/  BRA `(.L_x_125) ;  /* 0x0000000000747947 */ /* 0x000fea0003800000 */
.L_x_124:
[----:B------:R-:W-:Y:S04]  /*3e20*/  BSSY.RECONVERGENT B3, `(.L_x_125) ;  /* 0x000001c000037945 */ /* 0x000fe80003800200 */
        /* <DEDUP_REMOVED lines=21> */
.L_x_126:
[----:B------:R-:W-:-:S04]  /*3f80*/  FADD R20, RZ, |R17| ;  /* 0x40000011ff147221 */ /* 0x000fc80000000000 */
[----:B------:R-:W-:-:S04]  /*3f90*/  FADD R5, -|R17|, R20 ;  /* 0x0000001411057221 */ /* 0x000fc80000000300 */
[--C-:B------:R-:W-:Y:S01]  /*3fa0*/  FADD R6, R20, -R5.reuse ;  /* 0x8000000514067221 */ /* 0x100fe20000000000 */
[----:B------:R-:W-:-:S03]  /*3fb0*/  FADD R5, RZ, -R5 ;  /* 0x80000005ff057221 */ /* 0x000fc60000000000 */
[----:B------:R-:W-:-:S04]  /*3fc0*/  FADD R6, |R17|, -R6 ;  /* 0x8000000611067221 */ /* 0x000fc80000000200 */
[----:B------:R-:W-:-:S07]  /*3fd0*/  FADD R10, R6, R5 ;  /* 0x00000005060a7221 */ /* 0x000fce0000000000 */
.L_x_127:
[----:B------:R-:W-:Y:S05]  /*3fe0*/  BSYNC.RECONVERGENT B3 ;  /* 0x0000000000037941 */ /* 0x000fea0003800200 */
.L_x_125:
[----:B------:R-:W-:Y:S05]  /*3ff0*/  BSYNC.RELIABLE B2 ;  /* 0x0000000000027941 */ /* 0x000fea0003800100 */
.L_x_123:
[C---:B------:R-:W-:Y:S01]  /*4000*/  FMUL R5, R2.reuse, R10 ;  /* 0x0000000a02057220 */ /* 0x040fe20000400000 */
[----:B------:R-:W-:Y:S03]  /*4010*/  BSSY.RECONVERGENT B2, `(.L_x_128) ;  /* 0x000001b000027945 */ /* 0x000fe60003800200 */
[----:B------:R-:W-:Y:S01]  /*4020*/  FFMA R2, R2, R20, R5 ;  /* 0x0000001402027223 */ /* 0x000fe20000000005 */
[----:B------:R-:W-:Y:S06]  /*4030*/  @!P2 BRA `(.L_x_129) ;  /* 0x000000000060a947 */ /* 0x000fec0003800000 */
[----:B------:R-:W-:Y:S01]  /*4040*/  BSSY.RECONVERGENT B3, `(.L_x_130) ;  /* 0x0000010000037945 */ /* 0x000fe20003800200 */
[----:B------:R-:W-:-:S03]  /*4050*/  MOV R5, RZ ;  /* 0x000000ff00057202 */ /* 0x000fc60000000f00 */
[----:B------:R-:W-:Y:S05]  /*4060*/  @P1 BRA `(.L_x_131) ;  /* 0x0000000000341947 */ /* 0x000fea0003800000 */
        /* <DEDUP_REMOVED lines=12> */
[----:B------:R-:W-:-:S07]  /*4130*/  FADD R5, R10, R5 ;  /* 0x000000050a057221 */ /* 0x000fce0000000000 */
.L_x_131:
[----:B------:R-:W-:Y:S05]  /*4140*/  BSYNC.RECONVERGENT B3 ;  /* 0x0000000000037941 */ /* 0x000fea0003800200 */
.L_x_130:
[----:B------:R-:W-:-:S04]  /*4150*/  FADD R7, R5, R2 ;  /* 0x0000000205077221 */ /* 0x000fc80000000000 */
[----:B------:R-:W-:-:S04]  /*4160*/  FADD R6, R7, -R2 ;  /* 0x8000000207067221 */ /* 0x000fc80000000000 */
[----:B------:R-:W-:Y:S01]  /*4170*/  FADD R9, R7, -R6 ;  /* 0x8000000607097221 */ /* 0x000fe20000000000 */
[----:B------:R-:W-:-:S03]  /*4180*/  FADD R6, -R6, R5 ;  /* 0x0000000506067221 */ /* 0x000fc60000000100 */
[----:B------:R-:W-:-:S04]  /*4190*/  FADD R9, -R9, R2 ;  /* 0x0000000209097221 */ /* 0x000fc80000000100 */
[----:B------:R-:W-:-:S04]  /*41a0*/  FADD R6, R9, R6 ;  /* 0x0000000609067221 */ /* 0x000fc80000000000 */
[----:B------:R-:W-:-:S07]  /*41b0*/  FADD R2, R7, R6 ;  /* 0x0000000607027221 */ /* 0x000fce0000000000 */
.L_x_129:
[----:B------:R-:W-:Y:S05]  /*41c0*/  BSYNC.RECONVERGENT B2 ;  /* 0x0000000000027941 */ /* 0x000fea0003800200 */
.L_x_128:
[----:B------:R-:W-:Y:S01]  /*41d0*/  ISETP.GE.AND P0, PT, R11, R0, PT ;  /* 0x000000000b00720c */ /* 0x000fe20003f06270 */
[C-C-:B------:R-:W-:Y:S01]  /*41e0*/  FADD R5, R23.reuse, -R2.reuse ;  /* 0x8000000217057221 */ /* 0x140fe20000000000 */
[----:B------:R-:W-:-:S04]  /*41f0*/  FADD R23, R23, R2 ;  /* 0x0000000217177221 */ /* 0x000fc80000000000 */
[----:B------:R-:W-:-:S04]  /*4200*/  FMNMX R18, R5, R18, !PT ;  /* 0x0000001205127209 */ /* 0x000fc80007800000 */
        /* <DEDUP_REMOVED lines=9> */
.L_x_75:
[----:B------:R-:W-:Y:S05]  /*42a0*/  BSYNC B0 ;  /* 0x0000000000007941 */ /* 0x000fea0003800000 */
.L_x_74:
[----:B------:R-:W4:Y:S01]  /*42b0*/  LDCU UR14, c[0x0][0x3ac] ;  /* 0x00007580ff0e77ac */ /* 0x000f220008000800 */
[----:B------:R-:W-:-:S04]  /*42c0*/  IADD3 R3, PT, PT, R3, UR6, RZ ;  /* 0x0000000603037c10 */ /* 0x000fc8000fffe0ff */
[----:B----4-:R-:W-:-:S13]  /*42d0*/  ISETP.GE.AND P0, PT, R3, UR14, PT ;  /* 0x0000000e03007c0c */ /* 0x010fda000bf06270 */
[----:B------:R-:W-:Y:S05]  /*42e0*/  @!P0 BRA `(.L_x_132) ;  /* 0xffffffdc00e48947 */ /* 0x000fea000383ffff */
[----:B------:R-:W-:Y:S05]  /*42f0*/  BSYNC B1 ;  /* 0x0000000000017941 */ /* 0x000fea0003800000 */
.L_x_73:
[----:B------:R-:W-:Y:S05]  /*4300*/  EXIT ;  /* 0x000000000000794d */ /* 0x000fea0003800000 */
.L_x_94:
[----:B------:R-:W-:Y:S01]  /*4310*/  HFMA2 R26, -RZ, RZ, 0, 0 ;  /* 0x00000000ff1a7431 */ /* 0x000fe200000001ff */
[----:B------:R-:W-:Y:S01]  /*4320*/  BSSY B3, `(.L_x_133) ;  /* 0x0000005000037945 */ /* 0x000fe20003800000 */
[----:B------:R-:W-:-:S07]  /*4330*/  MOV R25, 0x1f ;  /* 0x0000001f00197802 */ /* 0x000fce0000000f00 */
[----:B0----5:R-:W-:Y:S05]  /*4340*/  WARPSYNC.COLLECTIVE R28, `(.L_x_134) ;  /* 0x000000001c087348 */ /* 0x021fea0003c00000 */
[----:B-----5:R1:W2:Y:S02]  /*4350*/  SHFL.IDX P3, R23, R23, R26, R25 ;  /* 0x0000001a17177389 */ /* 0x0202a40000060019 */
[----:B012---:R-:W-:Y:S05]  /*4360*/  ENDCOLLECTIVE ;  /* 0x000000000000791b */ /* 0x007fea0003800000 */
.L_x_134:
[----:B------:R-:W-:Y:S05]  /*4370*/  BSYNC B3 ;  /* 0x0000000000037941 */ /* 0x000fea0003800000 */
.L_x_133:
[----:B------:R-:W-:Y:S01]  /*4380*/  MOV R27, R23 ;  /* 0x00000017001b7202 */ /* 0x000fe20000000f00 */
[----:B------:R-:W-:Y:S06]  /*4390*/  BRA `(.L_x_135) ;  /* 0xffffffec003c7947 */ /* 0x000fec000383ffff */
.L_x_108:
[----:B------:R-:W-:Y:S01]  /*43a0*/  HFMA2 R26, -RZ, RZ, 0, 0 ;  /* 0x00000000ff1a7431 */ /* 0x000fe200000001ff */
[----:B------:R-:W-:Y:S01]  /*43b0*/  BSSY B3, `(.L_x_136) ;  /* 0x0000005000037945 */ /* 0x000fe20003800000 */
[----:B------:R-:W-:-:S07]  /*43c0*/  MOV R25, 0x1f ;  /* 0x0000001f00197802 */ /* 0x000fce0000000f00 */
[----:B01---5:R-:W-:Y:S05]  /*43d0*/  WARPSYNC.COLLECTIVE R28, `(.L_x_137) ;  /* 0x000000001c087348 */ /* 0x023fea0003c00000 */
[----:B-----5:R2:W3:Y:S02]  /*43e0*/  SHFL.IDX P3, R23, R23, R26, R25 ;  /* 0x0000001a17177389 */ /* 0x0204e40000060019 */
[----:B0123--:R-:W-:Y:S05]  /*43f0*/  ENDCOLLECTIVE ;  /* 0x000000000000791b */ /* 0x00ffea0003800000 */
.L_x_137:
[----:B------:R-:W-:Y:S05]  /*4400*/  BSYNC B3 ;  /* 0x0000000000037941 */ /* 0x000fea0003800000 */
.L_x_136:
[----:B------:R-:W-:Y:S01]  /*4410*/  MOV R5, R23 ;  /* 0x0000001700057202 */ /* 0x000fe20000000f00 */
[----:B------:R-:W-:Y:S06]  /*4420*/  BRA `(.L_x_138) ;  /* 0xfffffff0009c7947 */ /* 0x000fec000383ffff */
.L_x_122:
[----:B------:R-:W-:Y:S01]  /*4430*/  HFMA2 R26, -RZ, RZ, 0, 0 ;  /* 0x00000000ff1a7431 */ /* 0x000fe200000001ff */
[----:B------:R-:W-:Y:S01]  /*4440*/  BSSY B2, `(.L_x_139) ;  /* 0x0000005000027945 */ /* 0x000fe20003800000 */
[----:B------:R-:W-:-:S07]  /*4450*/  MOV R25, 0x1f ;  /* 0x0000001f00197802 */ /* 0x000fce0000000f00 */
[----:B0----5:R-:W-:Y:S05]  /*4460*/  WARPSYNC.COLLECTIVE R28, `(.L_x_140) ;  /* 0x000000001c087348 */ /* 0x021fea0003c00000 */
[----:B-----5:R1:W2:Y:S02]  /*4470*/  SHFL.IDX P3, R23, R23, R26, R25 ;  /* 0x0000001a17177389 */ /* 0x0202a40000060019 */
[----:B012---:R-:W-:Y:S05]  /*4480*/  ENDCOLLECTIVE ;  /* 0x000000000000791b */ /* 0x007fea0003800000 */
.L_x_140:
[----:B------:R-:W-:Y:S05]  /*4490*/  BSYNC B2 ;  /* 0x0000000000027941 */ /* 0x000fea0003800000 */
.L_x_139:
[----:B------:R-:W-:Y:S05]  /*44a0*/  BRA `(.L_x_141) ;  /* 0xfffffff800407947 */ /* 0x000fea000383ffff */
        .weak           $__internal_1_$__cuda_sm3x_div_rn_noftz_f32_slowpath
        .type           $__internal_1_$__cuda_sm3x_div_rn_noftz_f32_slowpath,@function
        .size           $__internal_1_$__cuda_sm3x_div_rn_noftz_f32_slowpath,(.L_x_155 - $__internal_1_$__cuda_sm3x_div_rn_noftz_f32_slowpath)
$__internal_1_$__cuda_sm3x_div_rn_noftz_f32_slowpath:
[----:B------:R-:W-:Y:S01]  /*44b0*/  SHF.R.U32.HI R16, RZ, 0x17, R9 ;  /* 0x00000017ff107819 */ /* 0x000fe20000011609 */
[----:B------:R-:W-:Y:S01]  /*44c0*/  BSSY.RECONVERGENT B4, `(.L_x_142) ;  /* 0x0000064000047945 */ /* 0x000fe20003800200 */
[----:B------:R-:W-:Y:S01]  /*44d0*/  SHF.R.U32.HI R19, RZ, 0x17, R4 ;  /* 0x00000017ff137819 */ /* 0x000fe20000011604 */
[----:B------:R-:W-:Y:S01]  /*44e0*/  HFMA2 R18, -RZ, RZ, 2, 0 ;  /* 0x40000000ff127431 */ /* 0x000fe200000001ff */
[----:B------:R-:W-:Y:S02]  /*44f0*/  LOP3.LUT R16, R16, 0xff, RZ, 0xc0, !PT ;  /* 0x000000ff10107812 */ /* 0x000fe400078ec0ff */
[----:B------:R-:W-:Y:S02]  /*4500*/  LOP3.LUT R19, R19, 0xff, RZ, 0xc0, !PT ;  /* 0x000000ff13137812 */ /* 0x000fe400078ec0ff */
[----:B------:R-:W-:Y:S02]  /*4510*/  IADD3 R21, PT, PT, R16, -0x1, RZ ;  /* 0xffffffff10157810 */ /* 0x000fe40007ffe0ff */
[----:B------:R-:W-:-:S02]  /*4520*/  IADD3 R20, PT, PT, R19, -0x1, RZ ;  /* 0xffffffff13147810 */ /* 0x000fc40007ffe0ff */
[----:B------:R-:W-:-:S04]  /*4530*/  ISETP.GT.U32.AND P0, PT, R21, 0xfd, PT ;  /* 0x000000fd1500780c */ /* 0x000fc80003f04070 */
[----:B------:R-:W-:-:S13]  /*4540*/  ISETP.GT.U32.OR P0, PT, R20, 0xfd, P0 ;  /* 0x000000fd1400780c */ /* 0x000fda0000704470 */
[----:B------:R-:W-:Y:S01]  /*4550*/  @!P0 MOV R17, RZ ;  /* 0x000000ff00118202 */ /* 0x000fe20000000f00 */
[----:B------:R-:W-:Y:S06]  /*4560*/  @!P0 BRA `(.L_x_143) ;  /* 0x0000000000608947 */ /* 0x000fec0003800000 */
[----:B------:R-:W-:Y:S02]  /*4570*/  MOV R8, 0x40000000 ;  /* 0x4000000000087802 */ /* 0x000fe40000000f00 */
[----:B------:R-:W-:Y:S02]  /*4580*/  FSETP.GTU.FTZ.AND P1, PT, |R9|, +INF , PT ;  /* 0x7f8000000900780b */ /* 0x000fe40003f3c200 */
        /* <DEDUP_REMOVED lines=22> */
.L_x_143:
[----:B------:R-:W-:Y:S01]  /*46f0*/  LEA R8, R16, 0xc0800000, 0x17 ;  /* 0xc080000010087811 */ /* 0x000fe200078eb8ff */
[----:B------:R-:W-:Y:S01]  /*4700*/  BSSY.RECONVERGENT B5, `(.L_x_148) ;  /* 0x0000036000057945 */ /* 0x000fe20003800200 */
[----:B------:R-:W-:Y:S02]  /*4710*/  IADD3 R19, PT, PT, R19, -0x7f, RZ ;  /* 0xffffff8113137810 */ /* 0x000fe40007ffe0ff */
[----:B------:R-:W-:-:S03]  /*4720*/  IADD3 R20, PT, PT, -R8, R9, RZ ;  /* 0x0000000908147210 */ /* 0x000fc60007ffe1ff */
[C---:B------:R-:W-:Y:S01]  /*4730*/  IMAD R8, R19.reuse, -0x800000, R18 ;  /* 0xff80000013087824 */ /* 0x040fe200078e0212 */
[----:B------:R0:W1:Y:S01]  /*4740*/  MUFU.RCP R22, R20 ;  /* 0x0000001400167308 */ /* 0x0000620000001000 */
[----:B------:R-:W-:Y:S01]  /*4750*/  FADD.FTZ R21, -R20, -RZ ;  /* 0x800000ff14157221 */ /* 0x000fe20000010100 */
[----:B0-----:R-:W-:-:S04]  /*4760*/  IADD3 R20, PT, PT, R19, 0x7f, -R16 ;  /* 0x0000007f13147810 */ /* 0x001fc80007ffe810 */
[----:B------:R-:W-:Y:S01]  /*4770*/  IADD3 R17, PT, PT, R20, R17, RZ ;  /* 0x0000001114117210 */ /* 0x000fe20007ffe0ff */
[----:B-1----:R-:W-:-:S04]  /*4780*/  FFMA R9, R22, R21, 1 ;  /* 0x3f80000016097423 */ /* 0x002fc80000000015 */
        /* <DEDUP_REMOVED lines=19> */
[-CC-:B------:R-:W-:Y:S01]  /*48c0*/  FFMA.RZ R17, R9, R21.reuse, R18.reuse ;  /* 0x0000001509117223 */ /* 0x180fe2000000c012 */
[C---:B------:R-:W-:Y:S02]  /*48d0*/  IADD3 R20, PT, PT, R16.reuse, 0x20, RZ ;  /* 0x0000002010147810 */ /* 0x040fe40007ffe0ff */
[C---:B------:R-:W-:Y:S02]  /*48e0*/  ISETP.NE.AND P3, PT, R16.reuse, RZ, PT ;  /* 0x000000ff1000720c */ /* 0x040fe40003f65270 */
[----:B------:R-:W-:Y:S01]  /*48f0*/  LOP3.LUT R19, R17, 0x7fffff, RZ, 0xc0, !PT ;  /* 0x007fffff11137812 */ /* 0x000fe200078ec0ff */
[CCC-:B------:R-:W-:Y:S01]  /*4900*/  FFMA.RP R17, R9.reuse, R21.reuse, R18.reuse ;  /* 0x0000001509117223 */ /* 0x1c0fe20000008012 */
[----:B------:R-:W-:Y:S01]  /*4910*/  FFMA.RM R18, R9, R21, R18 ;  /* 0x0000001509127223 */ /* 0x000fe20000004012 */
[----:B------:R-:W-:Y:S02]  /*4920*/  ISETP.NE.AND P1, PT, R16, RZ, PT ;  /* 0x000000ff1000720c */ /* 0x000fe40003f25270 */
[----:B------:R-:W-:-:S02]  /*4930*/  LOP3.LUT R19, R19, 0x800000, RZ, 0xfc, !PT ;  /* 0x0080000013137812 */ /* 0x000fc400078efcff */
[----:B------:R-:W-:Y:S02]  /*4940*/  IADD3 R16, PT, PT, -R16, RZ, RZ ;  /* 0x000000ff10107210 */ /* 0x000fe40007ffe1ff */
[----:B------:R-:W-:Y:S02]  /*4950*/  SHF.L.U32 R20, R19, R20, RZ ;  /* 0x0000001413147219 */ /* 0x000fe400000006ff */
[----:B------:R-:W-:Y:S02]  /*4960*/  FSETP.NEU.FTZ.AND P0, PT, R17, R18, PT ;  /* 0x000000121100720b */ /* 0x000fe40003f1d000 */
[----:B------:R-:W-:Y:S02]  /*4970*/  SEL R16, R16, RZ, P3 ;  /* 0x000000ff10107207 */ /* 0x000fe40001800000 */
[----:B------:R-:W-:Y:S02]  /*4980*/  ISETP.NE.AND P1, PT, R20, RZ, P1 ;  /* 0x000000ff1400720c */ /* 0x000fe40000f25270 */
[----:B------:R-:W-:-:S02]  /*4990*/  SHF.R.U32.HI R16, RZ, R16, R19 ;  /* 0x00000010ff107219 */ /* 0x000fc40000011613 */
[----:B------:R-:W-:Y:S02]  /*49a0*/  PLOP3.LUT P0, PT, P0, P1, PT, 0xf8, 0x8f ;  /* 0x00000000008f781c */ /* 0x000fe40000703f70 */
[----:B------:R-:W-:Y:S02]  /*49b0*/  SHF.R.U32.HI R18, RZ, 0x1, R16 ;  /* 0x00000001ff127819 */ /* 0x000fe40000011610 */
[----:B------:R-:W-:-:S04]  /*49c0*/  SEL R9, RZ, 0x1, !P0 ;  /* 0x00000001ff097807 */ /* 0x000fc80004000000 */
[----:B------:R-:W-:-:S04]  /*49d0*/  LOP3.LUT R9, R9, 0x1, R18, 0xf8, !PT ;  /* 0x0000000109097812 */ /* 0x000fc800078ef812 */
[----:B------:R-:W-:-:S04]  /*49e0*/  LOP3.LUT R9, R9, R16, RZ, 0xc0, !PT ;  /* 0x0000001009097212 */ /* 0x000fc800078ec0ff */
[----:B------:R-:W-:-:S04]  /*49f0*/  IADD3 R9, PT, PT, R18, R9, RZ ;  /* 0x0000000912097210 */ /* 0x000fc80007ffe0ff */
[----:B------:R-:W-:Y:S01]  /*4a00*/  LOP3.LUT R8, R9, R8, RZ, 0xfc, !PT ;  /* 0x0000000809087212 */ /* 0x000fe200078efcff */
[----:B------:R-:W-:Y:S06]  /*4a10*/  BRA `(.L_x_151) ;  /* 0x0000000000107947 */ /* 0x000fec0003800000 */
.L_x_150:
[----:B------:R-:W-:-:S04]  /*4a20*/  LOP3.LUT R8, R8, 0x80000000, RZ, 0xc0, !PT ;  /* 0x8000000008087812 */ /* 0x000fc800078ec0ff */
[----:B------:R-:W-:Y:S01]  /*4a30*/  LOP3.LUT R8, R8, 0x7f800000, RZ, 0xfc, !PT ;  /* 0x7f80000008087812 */ /* 0x000fe200078efcff */
[----:B------:R-:W-:Y:S06]  /*4a40*/  BRA `(.L_x_151) ;  /* 0x0000000000047947 */ /* 0x000fec0003800000 */
.L_x_149:
[----:B------:R-:W-:-:S07]  /*4a50*/  LEA R8, R17, R8, 0x17 ;  /* 0x0000000811087211 */ /* 0x000fce00078eb8ff */
.L_x_151:
[----:B------:R-:W-:Y:S05]  /*4a60*/  BSYNC.RECONVERGENT B5 ;  /* 0x0000000000057941 */ /* 0x000fea0003800200 */
.L_x_148:
[----:B------:R-:W-:Y:S05]  /*4a70*/  BRA `(.L_x_152) ;  /* 0x0000000000207947 */ /* 0x000fea0003800000 */
.L_x_147:
[----:B------:R-:W-:-:S04]  /*4a80*/  LOP3.LUT R8, R9, 0x80000000, R18, 0x48, !PT ;  /* 0x8000000009087812 */ /* 0x000fc800078e4812 */
[----:B------:R-:W-:Y:S01]  /*4a90*/  LOP3.LUT R8, R8, 0x7f800000, RZ, 0xfc, !PT ;  /* 0x7f80000008087812 */ /* 0x000fe200078efcff */
[----:B------:R-:W-:Y:S06]  /*4aa0*/  BRA `(.L_x_152) ;  /* 0x0000000000147947 */ /* 0x000fec0003800000 */
.L_x_146:
[----:B------:R-:W-:Y:S01]  /*4ab0*/  LOP3.LUT R8, R9, 0x80000000, R18, 0x48, !PT ;  /* 0x8000000009087812 */ /* 0x000fe200078e4812 */
[----:B------:R-:W-:Y:S06]  /*4ac0*/  BRA `(.L_x_152) ;  /* 0x00000000000c7947 */ /* 0x000fec0003800000 */
.L_x_145:
[----:B------:R-:W0:Y:S01]  /*4ad0*/  MUFU.RSQ R8, -QNAN ;  /* 0xffc0000000087908 */ /* 0x000e220000001400 */
[----:B------:R-:W-:Y:S05]  /*4ae0*/  BRA `(.L_x_152) ;  /* 0x0000000000047947 */ /* 0x000fea0003800000 */
.L_x_144:
[----:B------:R-:W-:-:S07]  /*4af0*/  FADD.FTZ R8, R8, R9 ;  /* 0x0000000908087221 */ /* 0x000fce0000010000 */
.L_x_152:
[----:B------:R-:W-:Y:S05]  /*4b00*/  BSYNC.RECONVERGENT B4 ;  /* 0x0000000000047941 */ /* 0x000fea0003800200 */
.L_x_142:
[----:B------:R-:W-:Y:S01]  /*4b10*/  HFMA2 R9, -RZ, RZ, 0, 0 ;  /* 0x00000000ff097431 */ /* 0x000fe200000001ff */
[----:B0-----:R-:W-:Y:S02]  /*4b20*/  MOV R16, R8 ;  /* 0x0000000800107202 */ /* 0x001fe40000000f00 */
[----:B------:R-:W-:-:S04]  /*4b30*/  MOV R8, R11 ;  /* 0x0000000b00087202 */ /* 0x000fc80000000f00 */
[----:B------:R-:W-:Y:S05]  /*4b40*/  RET.REL.NODEC R8 `(range_filter_batch_f32) ;  /* 0xffffffb4082c7950 */ /* 0x000fea0003c3ffff */
.L_x_153:
        /* <DEDUP_REMOVED lines=11> */
.L_x_155:


//--------------------- .nv.shared.reserved.0     --------------------------
	.section	.nv.shared.reserved.0,"aw",@nobits
	.weak		__nv_reservedSMEM_offset_0_alias
	.size		__nv_reservedSMEM_offset_0_alias, 0, 64
	.other		__nv_reservedSMEM_offset_0_alias,@"STO_CUDA_RESERVED_SHARED STV_DEFAULT"
__nv_reservedSMEM_offset_0_alias:
	.zero		0
	.zero		64


//--------------------- .nv.constant0.range_filter_many_series_one_param_f32 --------------------------
	.section	.nv.constant0.range_filter_many_series_one_param_f32,"a",@progbits
	.sectionflags	@""
	.align	4
.nv.constant0.range_filter_many_series_one_param_f32:
	.zero		960


//--------------------- .nv.constant0.range_filter_batch_f32 --------------------------
	.section	.nv.constant0.range_filter_batch_f32,"a",@progbits
	.sectionflags	@""
	.align	4
.nv.constant0.range_filter_batch_f32:
	.zero		976


//--------------------- SYMBOLS --------------------------

	.type		.nv.reservedSmem.offset0,@object
	.size		.nv.reservedSmem.offset0,0x4
